//
// Generated by NVIDIA NVVM Compiler
//
// Compiler Build ID: CL-36424714
// Cuda compilation tools, release 13.0, V13.0.88
// Based on NVVM 20.0.0
//

.version 9.0
.target sm_100
.address_size 64

	// .globl	colorsKernel

.visible .entry colorsKernel(
	.param .u32 colorsKernel_param_0,
	.param .u64 .ptr .align 1 colorsKernel_param_1,
	.param .u64 .ptr .align 1 colorsKernel_param_2,
	.param .u32 colorsKernel_param_3,
	.param .u32 colorsKernel_param_4,
	.param .u32 colorsKernel_param_5,
	.param .u64 .ptr .align 1 colorsKernel_param_6,
	.param .u64 .ptr .align 1 colorsKernel_param_7,
	.param .u32 colorsKernel_param_8,
	.param .u32 colorsKernel_param_9,
	.param .u64 .ptr .align 1 colorsKernel_param_10,
	.param .u64 .ptr .align 1 colorsKernel_param_11,
	.param .u32 colorsKernel_param_12,
	.param .u32 colorsKernel_param_13,
	.param .u32 colorsKernel_param_14,
	.param .u32 colorsKernel_param_15,
	.param .u32 colorsKernel_param_16
)
{
	.reg .pred 	%p<22>;
	.reg .b32 	%r<121>;
	.reg .b64 	%rd<94>;
	.reg .b64 	%fd<75>;

	ld.param.u32 	%r15, [colorsKernel_param_0];
	ld.param.u64 	%rd4, [colorsKernel_param_2];
	ld.param.u32 	%r6, [colorsKernel_param_3];
	ld.param.u32 	%r7, [colorsKernel_param_4];
	ld.param.u64 	%rd7, [colorsKernel_param_6];
	ld.param.u64 	%rd8, [colorsKernel_param_7];
	ld.param.u32 	%r8, [colorsKernel_param_8];
	ld.param.u32 	%r9, [colorsKernel_param_9];
	ld.param.u64 	%rd5, [colorsKernel_param_10];
	ld.param.u64 	%rd6, [colorsKernel_param_11];
	ld.param.u32 	%r10, [colorsKernel_param_12];
	ld.param.u32 	%r11, [colorsKernel_param_13];
	ld.param.u32 	%r12, [colorsKernel_param_14];
	ld.param.u32 	%r13, [colorsKernel_param_15];
	ld.param.u32 	%r14, [colorsKernel_param_16];
	cvta.to.global.u64 	%rd1, %rd8;
	cvta.to.global.u64 	%rd2, %rd7;
	mov.u32 	%r16, %ctaid.x;
	mov.u32 	%r17, %ntid.x;
	mov.u32 	%r18, %tid.x;
	mad.lo.s32 	%r1, %r16, %r17, %r18;
	setp.ge.s32 	%p1, %r1, %r15;
	@%p1 bra 	$L__BB0_18;
	ld.param.u64 	%rd93, [colorsKernel_param_1];
	cvta.to.global.u64 	%rd9, %rd93;
	cvta.to.global.u64 	%rd10, %rd4;
	mul.lo.s32 	%r19, %r13, %r12;
	div.s32 	%r20, %r1, %r19;
	rem.s32 	%r2, %r20, %r14;
	mul.lo.s32 	%r21, %r19, %r14;
	div.s32 	%r3, %r1, %r21;
	mad.lo.s32 	%r22, %r3, %r7, %r2;
	mul.wide.s32 	%rd11, %r22, 8;
	add.s64 	%rd12, %rd9, %rd11;
	ld.global.u64 	%rd13, [%rd12];
	cvta.to.global.u64 	%rd14, %rd13;
	div.s32 	%r4, %r1, %r12;
	mad.lo.s32 	%r23, %r3, %r6, %r2;
	mul.wide.s32 	%rd15, %r23, 4;
	add.s64 	%rd16, %rd10, %rd15;
	ld.global.u32 	%r24, [%rd16];
	mul.lo.s32 	%r25, %r4, %r12;
	sub.s32 	%r5, %r1, %r25;
	mad.lo.s32 	%r26, %r24, %r4, %r5;
	mul.wide.s32 	%rd17, %r26, 8;
	add.s64 	%rd18, %rd14, %rd17;
	ld.global.f64 	%fd1, [%rd18];
	setp.eq.s32 	%p2, %r10, -1;
	mov.f64 	%fd3, 0d3FF0000000000000;
	@%p2 bra 	$L__BB0_3;
	mad.lo.s32 	%r27, %r3, %r11, %r2;
	cvta.to.global.u64 	%rd19, %rd5;
	mul.wide.s32 	%rd20, %r27, 8;
	add.s64 	%rd21, %rd19, %rd20;
	ld.global.u64 	%rd22, [%rd21];
	cvta.to.global.u64 	%rd23, %rd22;
	mad.lo.s32 	%r28, %r3, %r10, %r2;
	cvta.to.global.u64 	%rd24, %rd6;
	mul.wide.s32 	%rd25, %r28, 4;
	add.s64 	%rd26, %rd24, %rd25;
	ld.global.u32 	%r29, [%rd26];
	mad.lo.s32 	%r30, %r29, %r4, %r5;
	mul.wide.s32 	%rd27, %r30, 8;
	add.s64 	%rd28, %rd23, %rd27;
	ld.global.f64 	%fd3, [%rd28];
$L__BB0_3:
	setp.num.f64 	%p3, %fd1, %fd1;
	@%p3 bra 	$L__BB0_5;
	mul.f64 	%fd5, %fd3, 0d0000000000000000;
	cvt.rni.f64.f64 	%fd6, %fd5;
	cvt.rzi.s32.f64 	%r31, %fd6;
	shl.b32 	%r32, %r31, 16;
	shl.b32 	%r33, %r31, 8;
	or.b32  	%r34, %r33, %r32;
	or.b32  	%r35, %r34, %r31;
	mad.lo.s32 	%r36, %r3, %r9, %r2;
	mul.wide.s32 	%rd29, %r36, 8;
	add.s64 	%rd30, %rd2, %rd29;
	ld.global.u64 	%rd31, [%rd30];
	cvta.to.global.u64 	%rd32, %rd31;
	mad.lo.s32 	%r37, %r3, %r8, %r2;
	mul.wide.s32 	%rd33, %r37, 4;
	add.s64 	%rd34, %rd1, %rd33;
	ld.global.u32 	%r38, [%rd34];
	mad.lo.s32 	%r39, %r38, %r4, %r5;
	mul.wide.s32 	%rd35, %r39, 4;
	add.s64 	%rd36, %rd32, %rd35;
	st.global.u32 	[%rd36], %r35;
	bra.uni 	$L__BB0_18;
$L__BB0_5:
	setp.ltu.f64 	%p4, %fd1, 0dBEE4F8B588E368F1;
	setp.geu.f64 	%p5, %fd1, 0d3FF0C152382D7365;
	or.pred  	%p6, %p4, %p5;
	@%p6 bra 	$L__BB0_7;
	mul.f64 	%fd64, %fd1, 0d4008000000000000;
	div.rn.f64 	%fd65, %fd64, 0d400921FB54442D18;
	mul.f64 	%fd66, %fd65, 0d406FE00000000000;
	cvt.rzi.s32.f64 	%r109, %fd66;
	cvt.rn.f64.s32 	%fd67, %r109;
	mul.f64 	%fd68, %fd3, 0d406FE00000000000;
	cvt.rni.f64.f64 	%fd69, %fd68;
	cvt.rzi.s32.f64 	%r110, %fd69;
	shl.b32 	%r111, %r110, 16;
	mul.f64 	%fd70, %fd3, %fd67;
	cvt.rni.f64.f64 	%fd71, %fd70;
	cvt.rzi.s32.f64 	%r112, %fd71;
	shl.b32 	%r113, %r112, 8;
	mul.f64 	%fd72, %fd3, 0d0000000000000000;
	cvt.rni.f64.f64 	%fd73, %fd72;
	cvt.rzi.s32.f64 	%r114, %fd73;
	or.b32  	%r115, %r113, %r114;
	or.b32  	%r116, %r115, %r111;
	mad.lo.s32 	%r117, %r3, %r9, %r2;
	mul.wide.s32 	%rd85, %r117, 8;
	add.s64 	%rd86, %rd2, %rd85;
	ld.global.u64 	%rd87, [%rd86];
	cvta.to.global.u64 	%rd88, %rd87;
	mad.lo.s32 	%r118, %r3, %r8, %r2;
	mul.wide.s32 	%rd89, %r118, 4;
	add.s64 	%rd90, %rd1, %rd89;
	ld.global.u32 	%r119, [%rd90];
	mad.lo.s32 	%r120, %r119, %r4, %r5;
	mul.wide.s32 	%rd91, %r120, 4;
	add.s64 	%rd92, %rd88, %rd91;
	st.global.u32 	[%rd92], %r116;
	bra.uni 	$L__BB0_18;
$L__BB0_7:
	setp.ltu.f64 	%p7, %fd1, 0d3FF0C152382D7365;
	setp.geu.f64 	%p8, %fd1, 0d4000C152382D7365;
	or.pred  	%p9, %p7, %p8;
	@%p9 bra 	$L__BB0_9;
	mul.f64 	%fd53, %fd1, 0dC008000000000000;
	div.rn.f64 	%fd54, %fd53, 0d400921FB54442D18;
	add.f64 	%fd55, %fd54, 0d4000000000000000;
	mul.f64 	%fd56, %fd55, 0d406FE00000000000;
	cvt.rzi.s32.f64 	%r97, %fd56;
	cvt.rn.f64.s32 	%fd57, %r97;
	mul.f64 	%fd58, %fd3, %fd57;
	cvt.rni.f64.f64 	%fd59, %fd58;
	cvt.rzi.s32.f64 	%r98, %fd59;
	shl.b32 	%r99, %r98, 16;
	mul.f64 	%fd60, %fd3, 0d406FE00000000000;
	cvt.rni.f64.f64 	%fd61, %fd60;
	cvt.rzi.s32.f64 	%r100, %fd61;
	shl.b32 	%r101, %r100, 8;
	mul.f64 	%fd62, %fd3, 0d0000000000000000;
	cvt.rni.f64.f64 	%fd63, %fd62;
	cvt.rzi.s32.f64 	%r102, %fd63;
	or.b32  	%r103, %r101, %r102;
	or.b32  	%r104, %r103, %r99;
	mad.lo.s32 	%r105, %r3, %r9, %r2;
	mul.wide.s32 	%rd77, %r105, 8;
	add.s64 	%rd78, %rd2, %rd77;
	ld.global.u64 	%rd79, [%rd78];
	cvta.to.global.u64 	%rd80, %rd79;
	mad.lo.s32 	%r106, %r3, %r8, %r2;
	mul.wide.s32 	%rd81, %r106, 4;
	add.s64 	%rd82, %rd1, %rd81;
	ld.global.u32 	%r107, [%rd82];
	mad.lo.s32 	%r108, %r107, %r4, %r5;
	mul.wide.s32 	%rd83, %r108, 4;
	add.s64 	%rd84, %rd80, %rd83;
	st.global.u32 	[%rd84], %r104;
	bra.uni 	$L__BB0_18;
$L__BB0_9:
	setp.ltu.f64 	%p10, %fd1, 0d4000C152382D7365;
	setp.geu.f64 	%p11, %fd1, 0d400921FB54442D18;
	or.pred  	%p12, %p10, %p11;
	@%p12 bra 	$L__BB0_11;
	mul.f64 	%fd42, %fd1, 0d4008000000000000;
	div.rn.f64 	%fd43, %fd42, 0d400921FB54442D18;
	add.f64 	%fd44, %fd43, 0dC000000000000000;
	mul.f64 	%fd45, %fd44, 0d406FE00000000000;
	cvt.rzi.s32.f64 	%r85, %fd45;
	cvt.rn.f64.s32 	%fd46, %r85;
	mul.f64 	%fd47, %fd3, 0d0000000000000000;
	cvt.rni.f64.f64 	%fd48, %fd47;
	cvt.rzi.s32.f64 	%r86, %fd48;
	shl.b32 	%r87, %r86, 16;
	mul.f64 	%fd49, %fd3, 0d406FE00000000000;
	cvt.rni.f64.f64 	%fd50, %fd49;
	cvt.rzi.s32.f64 	%r88, %fd50;
	shl.b32 	%r89, %r88, 8;
	mul.f64 	%fd51, %fd3, %fd46;
	cvt.rni.f64.f64 	%fd52, %fd51;
	cvt.rzi.s32.f64 	%r90, %fd52;
	or.b32  	%r91, %r89, %r90;
	or.b32  	%r92, %r91, %r87;
	mad.lo.s32 	%r93, %r3, %r9, %r2;
	mul.wide.s32 	%rd69, %r93, 8;
	add.s64 	%rd70, %rd2, %rd69;
	ld.global.u64 	%rd71, [%rd70];
	cvta.to.global.u64 	%rd72, %rd71;
	mad.lo.s32 	%r94, %r3, %r8, %r2;
	mul.wide.s32 	%rd73, %r94, 4;
	add.s64 	%rd74, %rd1, %rd73;
	ld.global.u32 	%r95, [%rd74];
	mad.lo.s32 	%r96, %r95, %r4, %r5;
	mul.wide.s32 	%rd75, %r96, 4;
	add.s64 	%rd76, %rd72, %rd75;
	st.global.u32 	[%rd76], %r92;
	bra.uni 	$L__BB0_18;
$L__BB0_11:
	setp.ltu.f64 	%p13, %fd1, 0d400921FB54442D18;
	setp.geu.f64 	%p14, %fd1, 0d4010C152382D7365;
	or.pred  	%p15, %p13, %p14;
	@%p15 bra 	$L__BB0_13;
	mul.f64 	%fd31, %fd1, 0dC008000000000000;
	div.rn.f64 	%fd32, %fd31, 0d400921FB54442D18;
	add.f64 	%fd33, %fd32, 0d4010000000000000;
	mul.f64 	%fd34, %fd33, 0d406FE00000000000;
	cvt.rzi.s32.f64 	%r73, %fd34;
	cvt.rn.f64.s32 	%fd35, %r73;
	mul.f64 	%fd36, %fd3, 0d0000000000000000;
	cvt.rni.f64.f64 	%fd37, %fd36;
	cvt.rzi.s32.f64 	%r74, %fd37;
	shl.b32 	%r75, %r74, 16;
	mul.f64 	%fd38, %fd3, %fd35;
	cvt.rni.f64.f64 	%fd39, %fd38;
	cvt.rzi.s32.f64 	%r76, %fd39;
	shl.b32 	%r77, %r76, 8;
	mul.f64 	%fd40, %fd3, 0d406FE00000000000;
	cvt.rni.f64.f64 	%fd41, %fd40;
	cvt.rzi.s32.f64 	%r78, %fd41;
	or.b32  	%r79, %r77, %r78;
	or.b32  	%r80, %r79, %r75;
	mad.lo.s32 	%r81, %r3, %r9, %r2;
	mul.wide.s32 	%rd61, %r81, 8;
	add.s64 	%rd62, %rd2, %rd61;
	ld.global.u64 	%rd63, [%rd62];
	cvta.to.global.u64 	%rd64, %rd63;
	mad.lo.s32 	%r82, %r3, %r8, %r2;
	mul.wide.s32 	%rd65, %r82, 4;
	add.s64 	%rd66, %rd1, %rd65;
	ld.global.u32 	%r83, [%rd66];
	mad.lo.s32 	%r84, %r83, %r4, %r5;
	mul.wide.s32 	%rd67, %r84, 4;
	add.s64 	%rd68, %rd64, %rd67;
	st.global.u32 	[%rd68], %r80;
	bra.uni 	$L__BB0_18;
$L__BB0_13:
	setp.ltu.f64 	%p16, %fd1, 0d4010C152382D7365;
	setp.geu.f64 	%p17, %fd1, 0d4014F1A6C638D03F;
	or.pred  	%p18, %p16, %p17;
	@%p18 bra 	$L__BB0_15;
	mul.f64 	%fd20, %fd1, 0d4008000000000000;
	div.rn.f64 	%fd21, %fd20, 0d400921FB54442D18;
	add.f64 	%fd22, %fd21, 0dC010000000000000;
	mul.f64 	%fd23, %fd22, 0d406FE00000000000;
	cvt.rzi.s32.f64 	%r61, %fd23;
	cvt.rn.f64.s32 	%fd24, %r61;
	mul.f64 	%fd25, %fd3, %fd24;
	cvt.rni.f64.f64 	%fd26, %fd25;
	cvt.rzi.s32.f64 	%r62, %fd26;
	shl.b32 	%r63, %r62, 16;
	mul.f64 	%fd27, %fd3, 0d0000000000000000;
	cvt.rni.f64.f64 	%fd28, %fd27;
	cvt.rzi.s32.f64 	%r64, %fd28;
	shl.b32 	%r65, %r64, 8;
	mul.f64 	%fd29, %fd3, 0d406FE00000000000;
	cvt.rni.f64.f64 	%fd30, %fd29;
	cvt.rzi.s32.f64 	%r66, %fd30;
	or.b32  	%r67, %r65, %r66;
	or.b32  	%r68, %r67, %r63;
	mad.lo.s32 	%r69, %r3, %r9, %r2;
	mul.wide.s32 	%rd53, %r69, 8;
	add.s64 	%rd54, %rd2, %rd53;
	ld.global.u64 	%rd55, [%rd54];
	cvta.to.global.u64 	%rd56, %rd55;
	mad.lo.s32 	%r70, %r3, %r8, %r2;
	mul.wide.s32 	%rd57, %r70, 4;
	add.s64 	%rd58, %rd1, %rd57;
	ld.global.u32 	%r71, [%rd58];
	mad.lo.s32 	%r72, %r71, %r4, %r5;
	mul.wide.s32 	%rd59, %r72, 4;
	add.s64 	%rd60, %rd56, %rd59;
	st.global.u32 	[%rd60], %r68;
	bra.uni 	$L__BB0_18;
$L__BB0_15:
	setp.ltu.f64 	%p19, %fd1, 0d4014F1A6C638D03F;
	setp.gtu.f64 	%p20, %fd1, 0d401921FDF35ADE34;
	or.pred  	%p21, %p19, %p20;
	@%p21 bra 	$L__BB0_17;
	mul.f64 	%fd9, %fd1, 0dC008000000000000;
	div.rn.f64 	%fd10, %fd9, 0d400921FB54442D18;
	add.f64 	%fd11, %fd10, 0d4018000000000000;
	mul.f64 	%fd12, %fd11, 0d406FE00000000000;
	cvt.rzi.s32.f64 	%r49, %fd12;
	cvt.rn.f64.s32 	%fd13, %r49;
	mul.f64 	%fd14, %fd3, 0d406FE00000000000;
	cvt.rni.f64.f64 	%fd15, %fd14;
	cvt.rzi.s32.f64 	%r50, %fd15;
	shl.b32 	%r51, %r50, 16;
	mul.f64 	%fd16, %fd3, 0d0000000000000000;
	cvt.rni.f64.f64 	%fd17, %fd16;
	cvt.rzi.s32.f64 	%r52, %fd17;
	shl.b32 	%r53, %r52, 8;
	mul.f64 	%fd18, %fd3, %fd13;
	cvt.rni.f64.f64 	%fd19, %fd18;
	cvt.rzi.s32.f64 	%r54, %fd19;
	or.b32  	%r55, %r53, %r54;
	or.b32  	%r56, %r55, %r51;
	mad.lo.s32 	%r57, %r3, %r9, %r2;
	mul.wide.s32 	%rd45, %r57, 8;
	add.s64 	%rd46, %rd2, %rd45;
	ld.global.u64 	%rd47, [%rd46];
	cvta.to.global.u64 	%rd48, %rd47;
	mad.lo.s32 	%r58, %r3, %r8, %r2;
	mul.wide.s32 	%rd49, %r58, 4;
	add.s64 	%rd50, %rd1, %rd49;
	ld.global.u32 	%r59, [%rd50];
	mad.lo.s32 	%r60, %r59, %r4, %r5;
	mul.wide.s32 	%rd51, %r60, 4;
	add.s64 	%rd52, %rd48, %rd51;
	st.global.u32 	[%rd52], %r56;
	bra.uni 	$L__BB0_18;
$L__BB0_17:
	mul.f64 	%fd7, %fd3, 0d0000000000000000;
	cvt.rni.f64.f64 	%fd8, %fd7;
	cvt.rzi.s32.f64 	%r40, %fd8;
	shl.b32 	%r41, %r40, 16;
	shl.b32 	%r42, %r40, 8;
	or.b32  	%r43, %r42, %r41;
	or.b32  	%r44, %r43, %r40;
	mad.lo.s32 	%r45, %r3, %r9, %r2;
	mul.wide.s32 	%rd37, %r45, 8;
	add.s64 	%rd38, %rd2, %rd37;
	ld.global.u64 	%rd39, [%rd38];
	cvta.to.global.u64 	%rd40, %rd39;
	mad.lo.s32 	%r46, %r3, %r8, %r2;
	mul.wide.s32 	%rd41, %r46, 4;
	add.s64 	%rd42, %rd1, %rd41;
	ld.global.u32 	%r47, [%rd42];
	mad.lo.s32 	%r48, %r47, %r4, %r5;
	mul.wide.s32 	%rd43, %r48, 4;
	add.s64 	%rd44, %rd40, %rd43;
	st.global.u32 	[%rd44], %r44;
$L__BB0_18:
	ret;

}


// ===== COMPILED SASS (sm_100) =====

	.target	sm_100

	.elftype	@"ET_EXEC"


//--------------------- .note.nv.tkinfo           --------------------------
	.section	.note.nv.tkinfo,"",@"SHT_NOTE"
	.sectionflags	@"SHF_NOTE_NV_TKINFO"
	.tkinfo
        /*0018*/ 	.word	0x00000002
        /*0030*/ 	.string	""
        /*0030*/ 	.string	"ptxas"
        /*0030*/ 	.string	"Cuda compilation tools, release 13.0, V13.0.88"
        /*0030*/ 	.string	"Build cuda_13.0.r13.0/compiler.36424714_0"
        /*0030*/ 	.string	"-arch sm_100 -m 64 "



//--------------------- .note.nv.cuinfo           --------------------------
	.section	.note.nv.cuinfo,"",@"SHT_NOTE"
	.sectionflags	@"SHF_NOTE_NV_CUINFO"
        /*0018*/ 	.short	0x0002
        /*001a*/ 	.short	0x0064
        /*001c*/ 	.short	0x0082
	.zero		2


//--------------------- .nv.info                  --------------------------
	.section	.nv.info,"",@"SHT_CUDA_INFO"
	.align	4


	//----- nvinfo : EIATTR_REGCOUNT
	.align		4
        /*0000*/ 	.byte	0x04, 0x2f
        /*0002*/ 	.short	(.L_1 - .L_0)
	.align		4
.L_0:
        /*0004*/ 	.word	index@(colorsKernel)
        /*0008*/ 	.word	0x0000001d


	//----- nvinfo : EIATTR_FRAME_SIZE
	.align		4
.L_1:
        /*000c*/ 	.byte	0x04, 0x11
        /*000e*/ 	.short	(.L_3 - .L_2)
	.align		4
.L_2:
        /*0010*/ 	.word	index@($__internal_0_$__cuda_sm20_div_rn_f64_full)
        /*0014*/ 	.word	0x00000000


	//----- nvinfo : EIATTR_FRAME_SIZE
	.align		4
.L_3:
        /*0018*/ 	.byte	0x04, 0x11
        /*001a*/ 	.short	(.L_5 - .L_4)
	.align		4
.L_4:
        /*001c*/ 	.word	index@(colorsKernel)
        /*0020*/ 	.word	0x00000000


	//----- nvinfo : EIATTR_MIN_STACK_SIZE
	.align		4
.L_5:
        /*0024*/ 	.byte	0x04, 0x12
        /*0026*/ 	.short	(.L_7 - .L_6)
	.align		4
.L_6:
        /*0028*/ 	.word	index@(colorsKernel)
        /*002c*/ 	.word	0x00000000
.L_7:


//--------------------- .nv.compat                --------------------------
	.section	.nv.compat,"",@"SHT_CUDA_COMPAT_INFO"
	.align	4
        /*0000*/ 	.byte	0x02, 0x09, 0x00, 0x00, 0x02, 0x02, 0x01, 0x00, 0x02, 0x05, 0x05, 0x00, 0x03, 0x07, 0x01, 0x01
        /*0010*/ 	.byte	0x02, 0x03, 0x00, 0x00, 0x02, 0x06, 0x01, 0x00, 0x04, 0x0b, 0x08, 0x00, 0x01, 0x00, 0x00, 0x00
        /*0020*/ 	.byte	0x00, 0x00, 0x00, 0x00


//--------------------- .nv.info.colorsKernel     --------------------------
	.section	.nv.info.colorsKernel,"",@"SHT_CUDA_INFO"
	.sectionflags	@""
	.align	4


	//----- nvinfo : EIATTR_CUDA_API_VERSION
	.align		4
        /*0000*/ 	.byte	0x04, 0x37
        /*0002*/ 	.short	(.L_9 - .L_8)
.L_8:
        /*0004*/ 	.word	0x00000082


	//----- nvinfo : EIATTR_KPARAM_INFO
	.align		4
.L_9:
        /*0008*/ 	.byte	0x04, 0x17
        /*000a*/ 	.short	(.L_11 - .L_10)
.L_10:
        /*000c*/ 	.word	0x00000000
        /*0010*/ 	.short	0x0010
        /*0012*/ 	.short	0x0060
        /*0014*/ 	.byte	0x00, 0xf0, 0x11, 0x00


	//----- nvinfo : EIATTR_KPARAM_INFO
	.align		4
.L_11:
        /*0018*/ 	.byte	0x04, 0x17
        /*001a*/ 	.short	(.L_13 - .L_12)
.L_12:
        /*001c*/ 	.word	0x00000000
        /*0020*/ 	.short	0x000f
        /*0022*/ 	.short	0x005c
        /*0024*/ 	.byte	0x00, 0xf0, 0x11, 0x00


	//----- nvinfo : EIATTR_KPARAM_INFO
	.align		4
.L_13:
        /*0028*/ 	.byte	0x04, 0x17
        /*002a*/ 	.short	(.L_15 - .L_14)
.L_14:
        /*002c*/ 	.word	0x00000000
        /*0030*/ 	.short	0x000e
        /*0032*/ 	.short	0x0058
        /*0034*/ 	.byte	0x00, 0xf0, 0x11, 0x00


	//----- nvinfo : EIATTR_KPARAM_INFO
	.align		4
.L_15:
        /*0038*/ 	.byte	0x04, 0x17
        /*003a*/ 	.short	(.L_17 - .L_16)
.L_16:
        /*003c*/ 	.word	0x00000000
        /*0040*/ 	.short	0x000d
        /*0042*/ 	.short	0x0054
        /*0044*/ 	.byte	0x00, 0xf0, 0x11, 0x00


	//----- nvinfo : EIATTR_KPARAM_INFO
	.align		4
.L_17:
        /*0048*/ 	.byte	0x04, 0x17
        /*004a*/ 	.short	(.L_19 - .L_18)
.L_18:
        /*004c*/ 	.word	0x00000000
        /*0050*/ 	.short	0x000c
        /*0052*/ 	.short	0x0050
        /*0054*/ 	.byte	0x00, 0xf0, 0x11, 0x00


	//----- nvinfo : EIATTR_KPARAM_INFO
	.align		4
.L_19:
        /*0058*/ 	.byte	0x04, 0x17
        /*005a*/ 	.short	(.L_21 - .L_20)
.L_20:
        /*005c*/ 	.word	0x00000000
        /*0060*/ 	.short	0x000b
        /*0062*/ 	.short	0x0048
        /*0064*/ 	.byte	0x00, 0xf5, 0x21, 0x00


	//----- nvinfo : EIATTR_KPARAM_INFO
	.align		4
.L_21:
        /*0068*/ 	.byte	0x04, 0x17
        /*006a*/ 	.short	(.L_23 - .L_22)
.L_22:
        /*006c*/ 	.word	0x00000000
        /*0070*/ 	.short	0x000a
        /*0072*/ 	.short	0x0040
        /*0074*/ 	.byte	0x00, 0xf5, 0x21, 0x00


	//----- nvinfo : EIATTR_KPARAM_INFO
	.align		4
.L_23:
        /*0078*/ 	.byte	0x04, 0x17
        /*007a*/ 	.short	(.L_25 - .L_24)
.L_24:
        /*007c*/ 	.word	0x00000000
        /*0080*/ 	.short	0x0009
        /*0082*/ 	.short	0x003c
        /*0084*/ 	.byte	0x00, 0xf0, 0x11, 0x00


	//----- nvinfo : EIATTR_KPARAM_INFO
	.align		4
.L_25:
        /*0088*/ 	.byte	0x04, 0x17
        /*008a*/ 	.short	(.L_27 - .L_26)
.L_26:
        /*008c*/ 	.word	0x00000000
        /*0090*/ 	.short	0x0008
        /*0092*/ 	.short	0x0038
        /*0094*/ 	.byte	0x00, 0xf0, 0x11, 0x00


	//----- nvinfo : EIATTR_KPARAM_INFO
	.align		4
.L_27:
        /*0098*/ 	.byte	0x04, 0x17
        /*009a*/ 	.short	(.L_29 - .L_28)
.L_28:
        /*009c*/ 	.word	0x00000000
        /*00a0*/ 	.short	0x0007
        /*00a2*/ 	.short	0x0030
        /*00a4*/ 	.byte	0x00, 0xf5, 0x21, 0x00


	//----- nvinfo : EIATTR_KPARAM_INFO
	.align		4
.L_29:
        /*00a8*/ 	.byte	0x04, 0x17
        /*00aa*/ 	.short	(.L_31 - .L_30)
.L_30:
        /*00ac*/ 	.word	0x00000000
        /*00b0*/ 	.short	0x0006
        /*00b2*/ 	.short	0x0028
        /*00b4*/ 	.byte	0x00, 0xf5, 0x21, 0x00


	//----- nvinfo : EIATTR_KPARAM_INFO
	.align		4
.L_31:
        /*00b8*/ 	.byte	0x04, 0x17
        /*00ba*/ 	.short	(.L_33 - .L_32)
.L_32:
        /*00bc*/ 	.word	0x00000000
        /*00c0*/ 	.short	0x0005
        /*00c2*/ 	.short	0x0020
        /*00c4*/ 	.byte	0x00, 0xf0, 0x11, 0x00


	//----- nvinfo : EIATTR_KPARAM_INFO
	.align		4
.L_33:
        /*00c8*/ 	.byte	0x04, 0x17
        /*00ca*/ 	.short	(.L_35 - .L_34)
.L_34:
        /*00cc*/ 	.word	0x00000000
        /*00d0*/ 	.short	0x0004
        /*00d2*/ 	.short	0x001c
        /*00d4*/ 	.byte	0x00, 0xf0, 0x11, 0x00


	//----- nvinfo : EIATTR_KPARAM_INFO
	.align		4
.L_35:
        /*00d8*/ 	.byte	0x04, 0x17
        /*00da*/ 	.short	(.L_37 - .L_36)
.L_36:
        /*00dc*/ 	.word	0x00000000
        /*00e0*/ 	.short	0x0003
        /*00e2*/ 	.short	0x0018
        /*00e4*/ 	.byte	0x00, 0xf0, 0x11, 0x00


	//----- nvinfo : EIATTR_KPARAM_INFO
	.align		4
.L_37:
        /*00e8*/ 	.byte	0x04, 0x17
        /*00ea*/ 	.short	(.L_39 - .L_38)
.L_38:
        /*00ec*/ 	.word	0x00000000
        /*00f0*/ 	.short	0x0002
        /*00f2*/ 	.short	0x0010
        /*00f4*/ 	.byte	0x00, 0xf5, 0x21, 0x00


	//----- nvinfo : EIATTR_KPARAM_INFO
	.align		4
.L_39:
        /*00f8*/ 	.byte	0x04, 0x17
        /*00fa*/ 	.short	(.L_41 - .L_40)
.L_40:
        /*00fc*/ 	.word	0x00000000
        /*0100*/ 	.short	0x0001
        /*0102*/ 	.short	0x0008
        /*0104*/ 	.byte	0x00, 0xf5, 0x21, 0x00


	//----- nvinfo : EIATTR_KPARAM_INFO
	.align		4
.L_41:
        /*0108*/ 	.byte	0x04, 0x17
        /*010a*/ 	.short	(.L_43 - .L_42)
.L_42:
        /*010c*/ 	.word	0x00000000
        /*0110*/ 	.short	0x0000
        /*0112*/ 	.short	0x0000
        /*0114*/ 	.byte	0x00, 0xf0, 0x11, 0x00


	//----- nvinfo : EIATTR_SPARSE_MMA_MASK
	.align		4
.L_43:
        /*0118*/ 	.byte	0x03, 0x50
        /*011a*/ 	.short	0x0000


	//----- nvinfo : EIATTR_MAXREG_COUNT
	.align		4
        /*011c*/ 	.byte	0x03, 0x1b
        /*011e*/ 	.short	0x00ff


	//----- nvinfo : EIATTR_MERCURY_ISA_VERSION
	.align		4
        /*0120*/ 	.byte	0x03, 0x5f
        /*0122*/ 	.short	0x0101


	//----- nvinfo : EIATTR_VRC_CTA_INIT_COUNT
	.align		4
        /*0124*/ 	.byte	0x02, 0x4a
	.zero		1
	.zero		1


	//----- nvinfo : EIATTR_EXIT_INSTR_OFFSETS
	.align		4
        /*0128*/ 	.byte	0x04, 0x1c
        /*012a*/ 	.short	(.L_45 - .L_44)


	//   ....[0]....
.L_44:
        /*012c*/ 	.word	0x00000070


	//   ....[1]....
        /*0130*/ 	.word	0x000009d0


	//   ....[2]....
        /*0134*/ 	.word	0x00000d60


	//   ....[3]....
        /*0138*/ 	.word	0x000010a0


	//   ....[4]....
        /*013c*/ 	.word	0x000013e0


	//   ....[5]....
        /*0140*/ 	.word	0x00001720


	//   ....[6]....
        /*0144*/ 	.word	0x00001a60


	//   ....[7]....
        /*0148*/ 	.word	0x00001da0


	//   ....[8]....
        /*014c*/ 	.word	0x00001ec0


	//----- nvinfo : EIATTR_CRS_STACK_SIZE
	.align		4
.L_45:
        /*0150*/ 	.byte	0x04, 0x1e
        /*0152*/ 	.short	(.L_47 - .L_46)
.L_46:
        /*0154*/ 	.word	0x00000000


	//----- nvinfo : EIATTR_CBANK_PARAM_SIZE
	.align		4
.L_47:
        /*0158*/ 	.byte	0x03, 0x19
        /*015a*/ 	.short	0x0064


	//----- nvinfo : EIATTR_PARAM_CBANK
	.align		4
        /*015c*/ 	.byte	0x04, 0x0a
        /*015e*/ 	.short	(.L_49 - .L_48)
	.align		4
.L_48:
        /*0160*/ 	.word	index@(.nv.constant0.colorsKernel)
        /*0164*/ 	.short	0x0380
        /*0166*/ 	.short	0x0064


	//----- nvinfo : EIATTR_SW_WAR
	.align		4
.L_49:
        /*0168*/ 	.byte	0x04, 0x36
        /*016a*/ 	.short	(.L_51 - .L_50)
.L_50:
        /*016c*/ 	.word	0x00000008
.L_51:


//--------------------- .nv.callgraph             --------------------------
	.section	.nv.callgraph,"",@"SHT_CUDA_CALLGRAPH"
	.align	4
	.sectionentsize	8
	.align		4
        /*0000*/ 	.word	0x00000000
	.align		4
        /*0004*/ 	.word	0xffffffff
	.align		4
        /*0008*/ 	.word	0x00000000
	.align		4
        /*000c*/ 	.word	0xfffffffe
	.align		4
        /*0010*/ 	.word	0x00000000
	.align		4
        /*0014*/ 	.word	0xfffffffd
	.align		4
        /*0018*/ 	.word	0x00000000
	.align		4
        /*001c*/ 	.word	0xfffffffc


//--------------------- .text.colorsKernel        --------------------------
	.section	.text.colorsKernel,"ax",@progbits
	.align	128
        .global         colorsKernel
        .type           colorsKernel,@function
        .size           colorsKernel,(.L_x_24 - colorsKernel)
        .other          colorsKernel,@"STO_CUDA_ENTRY STV_DEFAULT"
colorsKernel:
.text.colorsKernel:
[----:B------:R-:W-:Y:S01]  /*0000*/  LDC R1, c[0x0][0x37c] ;  /* 0x0000df00ff017b82 */ /* 0x000fe20000000800 */
[----:B------:R-:W0:Y:S07]  /*0010*/  S2R R0, SR_TID.X ;  /* 0x0000000000007919 */ /* 0x000e2e0000002100 */
[----:B------:R-:W0:Y:S01]  /*0020*/  S2UR UR4, SR_CTAID.X ;  /* 0x00000000000479c3 */ /* 0x000e220000002500 */
[----:B------:R-:W1:Y:S07]  /*0030*/  LDCU UR5, c[0x0][0x380] ;  /* 0x00007000ff0577ac */ /* 0x000e6e0008000800 */
[----:B------:R-:W0:Y:S02]  /*0040*/  LDC R9, c[0x0][0x360] ;  /* 0x0000d800ff097b82 */ /* 0x000e240000000800 */
[----:B0-----:R-:W-:-:S05]  /*0050*/  IMAD R9, R9, UR4, R0 ;  /* 0x0000000409097c24 */ /* 0x001fca000f8e0200 */
[----:B-1----:R-:W-:-:S13]  /*0060*/  ISETP.GE.AND P0, PT, R9, UR5, PT ;  /* 0x0000000509007c0c */ /* 0x002fda000bf06270 */
[----:B------:R-:W-:Y:S05]  /*0070*/  @P0 EXIT ;  /* 0x000000000000094d */ /* 0x000fea0003800000 */
[----:B------:R-:W0:Y:S01]  /*0080*/  LDC.64 R2, c[0x0][0x3d8] ;  /* 0x0000f600ff027b82 */ /* 0x000e220000000a00 */
[----:B------:R-:W-:Y:S01]  /*0090*/  IABS R7, R9 ;  /* 0x0000000900077213 */ /* 0x000fe20000000000 */
[----:B------:R-:W1:Y:S01]  /*00a0*/  LDCU UR7, c[0x0][0x398] ;  /* 0x00007300ff0777ac */ /* 0x000e620008000800 */
[----:B------:R-:W2:Y:S05]  /*00b0*/  LDCU UR6, c[0x0][0x39c] ;  /* 0x00007380ff0677ac */ /* 0x000eaa0008000800 */
[----:B------:R-:W3:Y:S01]  /*00c0*/  LDC R6, c[0x0][0x3e0] ;  /* 0x0000f800ff067b82 */ /* 0x000ee20000000800 */
[----:B------:R-:W4:Y:S01]  /*00d0*/  LDCU.64 UR4, c[0x0][0x358] ;  /* 0x00006b00ff0477ac */ /* 0x000f220008000a00 */
[----:B0-----:R-:W-:-:S05]  /*00e0*/  IMAD R4, R3, R2, RZ ;  /* 0x0000000203047224 */ /* 0x001fca00078e02ff */
[----:B------:R-:W-:Y:S01]  /*00f0*/  IABS R10, R4 ;  /* 0x00000004000a7213 */ /* 0x000fe20000000000 */
[----:B---3--:R-:W-:-:S03]  /*0100*/  IMAD R8, R4, R6, RZ ;  /* 0x0000000604087224 */ /* 0x008fc600078e02ff */
[----:B------:R-:W0:Y:S01]  /*0110*/  I2F.RP R3, R10 ;  /* 0x0000000a00037306 */ /* 0x000e220000209400 */
[----:B------:R-:W-:Y:S02]  /*0120*/  IABS R0, R6 ;  /* 0x0000000600007213 */ /* 0x000fe40000000000 */
[-C--:B------:R-:W-:Y:S02]  /*0130*/  IABS R11, R8.reuse ;  /* 0x00000008000b7213 */ /* 0x080fe40000000000 */
[----:B------:R-:W-:-:S03]  /*0140*/  IABS R15, R8 ;  /* 0x00000008000f7213 */ /* 0x000fc60000000000 */
[----:B------:R-:W3:Y:S01]  /*0150*/  I2F.RP R14, R0 ;  /* 0x00000000000e7306 */ /* 0x000ee20000209400 */
[----:B------:R-:W-:-:S07]  /*0160*/  ISETP.NE.AND P5, PT, R8, RZ, PT ;  /* 0x000000ff0800720c */ /* 0x000fce0003fa5270 */
[----:B0-----:R-:W0:Y:S08]  /*0170*/  MUFU.RCP R3, R3 ;  /* 0x0000000300037308 */ /* 0x001e300000001000 */
[----:B---3--:R-:W-:Y:S01]  /*0180*/  MUFU.RCP R14, R14 ;  /* 0x0000000e000e7308 */ /* 0x008fe20000001000 */
[----:B0-----:R-:W-:-:S07]  /*0190*/  VIADD R12, R3, 0xffffffe ;  /* 0x0ffffffe030c7836 */ /* 0x001fce0000000000 */
[----:B------:R0:W3:Y:S02]  /*01a0*/  F2I.FTZ.U32.TRUNC.NTZ R13, R12 ;  /* 0x0000000c000d7305 */ /* 0x0000e4000021f000 */
[----:B0-----:R-:W-:Y:S02]  /*01b0*/  HFMA2 R12, -RZ, RZ, 0, 0 ;  /* 0x00000000ff0c7431 */ /* 0x001fe400000001ff */
[----:B---3--:R-:W-:-:S04]  /*01c0*/  IMAD.MOV R5, RZ, RZ, -R13 ;  /* 0x000000ffff057224 */ /* 0x008fc800078e0a0d */
[----:B------:R-:W-:Y:S01]  /*01d0*/  IMAD R3, R5, R10, RZ ;  /* 0x0000000a05037224 */ /* 0x000fe200078e02ff */
[----:B------:R-:W-:-:S03]  /*01e0*/  IABS R5, R4 ;  /* 0x0000000400057213 */ /* 0x000fc60000000000 */
[----:B------:R-:W-:-:S04]  /*01f0*/  IMAD.HI.U32 R12, R13, R3, R12 ;  /* 0x000000030d0c7227 */ /* 0x000fc800078e000c */
[----:B------:R-:W-:Y:S02]  /*0200*/  IMAD.MOV.U32 R3, RZ, RZ, R7 ;  /* 0x000000ffff037224 */ /* 0x000fe400078e0007 */
[----:B------:R-:W-:Y:S01]  /*0210*/  IMAD.MOV.U32 R7, RZ, RZ, R11 ;  /* 0x000000ffff077224 */ /* 0x000fe200078e000b */
[----:B------:R-:W-:Y:S01]  /*0220*/  IADD3 R11, PT, PT, RZ, -R5, RZ ;  /* 0x80000005ff0b7210 */ /* 0x000fe20007ffe0ff */
[----:B------:R-:W-:Y:S02]  /*0230*/  IMAD.HI.U32 R12, R12, R3, RZ ;  /* 0x000000030c0c7227 */ /* 0x000fe400078e00ff */
[----:B------:R-:W0:Y:S02]  /*0240*/  I2F.RP R13, R7 ;  /* 0x00000007000d7306 */ /* 0x000e240000209400 */
[----:B------:R-:W-:Y:S02]  /*0250*/  IMAD R11, R12, R11, R3 ;  /* 0x0000000b0c0b7224 */ /* 0x000fe400078e0203 */
[----:B------:R-:W-:-:S03]  /*0260*/  VIADD R5, R14, 0xffffffe ;  /* 0x0ffffffe0e057836 */ /* 0x000fc60000000000 */
[----:B------:R-:W-:-:S03]  /*0270*/  ISETP.GT.U32.AND P1, PT, R10, R11, PT ;  /* 0x0000000b0a00720c */ /* 0x000fc60003f24070 */
[----:B------:R-:W-:Y:S08]  /*0280*/  F2I.FTZ.U32.TRUNC.NTZ R5, R5 ;  /* 0x0000000500057305 */ /* 0x000ff0000021f000 */
[----:B0-----:R-:W0:Y:S02]  /*0290*/  MUFU.RCP R13, R13 ;  /* 0x0000000d000d7308 */ /* 0x001e240000001000 */
[----:B------:R-:W-:-:S02]  /*02a0*/  @!P1 IMAD.IADD R11, R11, 0x1, -R10 ;  /* 0x000000010b0b9824 */ /* 0x000fc400078e0a0a */
[----:B------:R-:W-:Y:S01]  /*02b0*/  @!P1 VIADD R12, R12, 0x1 ;  /* 0x000000010c0c9836 */ /* 0x000fe20000000000 */
[----:B------:R-:W-:Y:S02]  /*02c0*/  ISETP.NE.AND P1, PT, R4, RZ, PT ;  /* 0x000000ff0400720c */ /* 0x000fe40003f25270 */
[----:B------:R-:W-:Y:S02]  /*02d0*/  ISETP.GE.U32.AND P0, PT, R11, R10, PT ;  /* 0x0000000a0b00720c */ /* 0x000fe40003f06070 */
[----:B------:R-:W-:-:S04]  /*02e0*/  LOP3.LUT R10, R9, R4, RZ, 0x3c, !PT ;  /* 0x00000004090a7212 */ /* 0x000fc800078e3cff */
[----:B------:R-:W-:Y:S02]  /*02f0*/  ISETP.GE.AND P2, PT, R10, RZ, PT ;  /* 0x000000ff0a00720c */ /* 0x000fe40003f46270 */
[----:B0-----:R-:W-:Y:S02]  /*0300*/  IADD3 R11, PT, PT, R13, 0xffffffe, RZ ;  /* 0x0ffffffe0d0b7810 */ /* 0x001fe40007ffe0ff */
[----:B------:R-:W-:-:S03]  /*0310*/  IADD3 R13, PT, PT, RZ, -R5, RZ ;  /* 0x80000005ff0d7210 */ /* 0x000fc60007ffe0ff */
[----:B------:R-:W-:Y:S01]  /*0320*/  @P0 VIADD R12, R12, 0x1 ;  /* 0x000000010c0c0836 */ /* 0x000fe20000000000 */
[----:B------:R-:W0:Y:S01]  /*0330*/  F2I.FTZ.U32.TRUNC.NTZ R11, R11 ;  /* 0x0000000b000b7305 */ /* 0x000e22000021f000 */
[----:B------:R-:W-:-:S04]  /*0340*/  IMAD R13, R13, R0, RZ ;  /* 0x000000000d0d7224 */ /* 0x000fc800078e02ff */
[----:B------:R-:W-:Y:S01]  /*0350*/  @!P2 IMAD.MOV R12, RZ, RZ, -R12 ;  /* 0x000000ffff0ca224 */ /* 0x000fe200078e0a0c */
[----:B------:R-:W-:Y:S02]  /*0360*/  @!P1 LOP3.LUT R12, RZ, R4, RZ, 0x33, !PT ;  /* 0x00000004ff0c9212 */ /* 0x000fe400078e33ff */
[----:B------:R-:W-:Y:S02]  /*0370*/  MOV R4, RZ ;  /* 0x000000ff00047202 */ /* 0x000fe40000000f00 */
[----:B------:R-:W-:Y:S02]  /*0380*/  IABS R10, R12 ;  /* 0x0000000c000a7213 */ /* 0x000fe40000000000 */
[----:B------:R-:W-:Y:S01]  /*0390*/  ISETP.GE.AND P2, PT, R12, RZ, PT ;  /* 0x000000ff0c00720c */ /* 0x000fe20003f46270 */
[----:B------:R-:W-:-:S04]  /*03a0*/  IMAD.HI.U32 R4, R5, R13, R4 ;  /* 0x0000000d05047227 */ /* 0x000fc800078e0004 */
[----:B0-----:R-:W-:Y:S02]  /*03b0*/  IMAD.MOV R14, RZ, RZ, -R11 ;  /* 0x000000ffff0e7224 */ /* 0x001fe400078e0a0b */
[----:B------:R-:W-:Y:S02]  /*03c0*/  IMAD.MOV.U32 R13, RZ, RZ, R10 ;  /* 0x000000ffff0d7224 */ /* 0x000fe400078e000a */
[----:B------:R-:W-:Y:S02]  /*03d0*/  IMAD R5, R14, R7, RZ ;  /* 0x000000070e057224 */ /* 0x000fe400078e02ff */
[----:B------:R-:W-:Y:S02]  /*03e0*/  IMAD.MOV.U32 R10, RZ, RZ, RZ ;  /* 0x000000ffff0a7224 */ /* 0x000fe400078e00ff */
[----:B------:R-:W-:-:S04]  /*03f0*/  IMAD.HI.U32 R4, R4, R13, RZ ;  /* 0x0000000d04047227 */ /* 0x000fc800078e00ff */
[----:B------:R-:W-:Y:S01]  /*0400*/  IMAD.HI.U32 R10, R11, R5, R10 ;  /* 0x000000050b0a7227 */ /* 0x000fe200078e000a */
[----:B------:R-:W-:-:S03]  /*0410*/  IADD3 R11, PT, PT, RZ, -R15, RZ ;  /* 0x8000000fff0b7210 */ /* 0x000fc60007ffe0ff */
[----:B------:R-:W-:Y:S02]  /*0420*/  IMAD.MOV R5, RZ, RZ, -R4 ;  /* 0x000000ffff057224 */ /* 0x000fe400078e0a04 */
[----:B------:R-:W-:-:S04]  /*0430*/  IMAD.HI.U32 R14, R10, R3, RZ ;  /* 0x000000030a0e7227 */ /* 0x000fc800078e00ff */
[----:B------:R-:W-:Y:S02]  /*0440*/  IMAD R4, R14, R11, R3 ;  /* 0x0000000b0e047224 */ /* 0x000fe400078e0203 */
[C---:B------:R-:W-:Y:S01]  /*0450*/  IMAD R13, R0.reuse, R5, R13 ;  /* 0x00000005000d7224 */ /* 0x040fe200078e020d */
[----:B------:R-:W0:Y:S02]  /*0460*/  LDC.64 R10, c[0x0][0x390] ;  /* 0x0000e400ff0a7b82 */ /* 0x000e240000000a00 */
[----:B------:R-:W-:Y:S02]  /*0470*/  ISETP.GT.U32.AND P4, PT, R7, R4, PT ;  /* 0x000000040700720c */ /* 0x000fe40003f84070 */
[----:B------:R-:W-:-:S11]  /*0480*/  ISETP.GT.U32.AND P0, PT, R0, R13, PT ;  /* 0x0000000d0000720c */ /* 0x000fd60003f04070 */
[----:B------:R-:W-:Y:S02]  /*0490*/  @!P4 IMAD.IADD R4, R4, 0x1, -R7 ;  /* 0x000000010404c824 */ /* 0x000fe400078e0a07 */
[----:B------:R-:W-:Y:S01]  /*04a0*/  @!P0 IADD3 R13, PT, PT, R13, -R0, RZ ;  /* 0x800000000d0d8210 */ /* 0x000fe20007ffe0ff */
[----:B------:R-:W-:Y:S01]  /*04b0*/  @!P4 VIADD R14, R14, 0x1 ;  /* 0x000000010e0ec836 */ /* 0x000fe20000000000 */
[----:B------:R-:W-:Y:S02]  /*04c0*/  ISETP.NE.AND P4, PT, R6, RZ, PT ;  /* 0x000000ff0600720c */ /* 0x000fe40003f85270 */
[----:B------:R-:W-:Y:S02]  /*04d0*/  ISETP.GE.U32.AND P0, PT, R4, R7, PT ;  /* 0x000000070400720c */ /* 0x000fe40003f06070 */
[----:B------:R-:W-:Y:S02]  /*04e0*/  ISETP.GT.U32.AND P1, PT, R0, R13, PT ;  /* 0x0000000d0000720c */ /* 0x000fe40003f24070 */
[----:B------:R-:W-:-:S04]  /*04f0*/  LOP3.LUT R4, R9, R8, RZ, 0x3c, !PT ;  /* 0x0000000809047212 */ /* 0x000fc800078e3cff */
[----:B------:R-:W-:Y:S02]  /*0500*/  ISETP.GE.AND P3, PT, R4, RZ, PT ;  /* 0x000000ff0400720c */ /* 0x000fe40003f66270 */
[----:B------:R-:W3:Y:S03]  /*0510*/  LDC.64 R4, c[0x0][0x388] ;  /* 0x0000e200ff047b82 */ /* 0x000ee60000000a00 */
[----:B------:R-:W-:Y:S02]  /*0520*/  @P0 VIADD R14, R14, 0x1 ;  /* 0x000000010e0e0836 */ /* 0x000fe40000000000 */
[----:B------:R-:W-:Y:S02]  /*0530*/  @!P1 IADD3 R13, PT, PT, R13, -R0, RZ ;  /* 0x800000000d0d9210 */ /* 0x000fe40007ffe0ff */
[----:B------:R-:W-:-:S03]  /*0540*/  IMAD.MOV.U32 R0, RZ, RZ, R14 ;  /* 0x000000ffff007224 */ /* 0x000fc600078e000e */
[----:B------:R-:W-:Y:S02]  /*0550*/  IMAD.MOV.U32 R7, RZ, RZ, R13 ;  /* 0x000000ffff077224 */ /* 0x000fe400078e000d */
[----:B------:R-:W-:Y:S02]  /*0560*/  @!P3 IADD3 R0, PT, PT, -R0, RZ, RZ ;  /* 0x000000ff0000b210 */ /* 0x000fe40007ffe1ff */
[----:B------:R-:W-:Y:S01]  /*0570*/  @!P2 IMAD.MOV R7, RZ, RZ, -R7 ;  /* 0x000000ffff07a224 */ /* 0x000fe200078e0a07 */
[----:B------:R-:W-:Y:S02]  /*0580*/  @!P5 LOP3.LUT R0, RZ, R8, RZ, 0x33, !PT ;  /* 0x00000008ff00d212 */ /* 0x000fe400078e33ff */
[----:B------:R-:W-:-:S05]  /*0590*/  @!P4 LOP3.LUT R7, RZ, R6, RZ, 0x33, !PT ;  /* 0x00000006ff07c212 */ /* 0x000fca00078e33ff */
[----:B-1----:R-:W-:-:S04]  /*05a0*/  IMAD R13, R0, UR7, R7 ;  /* 0x00000007000d7c24 */ /* 0x002fc8000f8e0207 */
[----:B0-----:R-:W-:-:S04]  /*05b0*/  IMAD.WIDE R10, R13, 0x4, R10 ;  /* 0x000000040d0a7825 */ /* 0x001fc800078e020a */
[----:B--2---:R-:W-:Y:S01]  /*05c0*/  IMAD R13, R0, UR6, R7 ;  /* 0x00000006000d7c24 */ /* 0x004fe2000f8e0207 */
[----:B----4-:R0:W2:Y:S03]  /*05d0*/  LDG.E R8, desc[UR4][R10.64] ;  /* 0x000000040a087981 */ /* 0x0100a6000c1e1900 */
[----:B---3--:R-:W-:-:S06]  /*05e0*/  IMAD.WIDE R4, R13, 0x8, R4 ;  /* 0x000000080d047825 */ /* 0x008fcc00078e0204 */
[----:B------:R-:W3:Y:S01]  /*05f0*/  LDG.E.64 R4, desc[UR4][R4.64] ;  /* 0x0000000404047981 */ /* 0x000ee2000c1e1b00 */
[----:B------:R-:W-:-:S04]  /*0600*/  IABS R14, R2 ;  /* 0x00000002000e7213 */ /* 0x000fc80000000000 */
[----:B------:R-:W1:Y:S08]  /*0610*/  I2F.RP R6, R14 ;  /* 0x0000000e00067306 */ /* 0x000e700000209400 */
[----:B-1----:R-:W1:Y:S02]  /*0620*/  MUFU.RCP R6, R6 ;  /* 0x0000000600067308 */ /* 0x002e640000001000 */
[----:B-1----:R-:W-:-:S06]  /*0630*/  VIADD R12, R6, 0xffffffe ;  /* 0x0ffffffe060c7836 */ /* 0x002fcc0000000000 */
[----:B------:R1:W4:Y:S02]  /*0640*/  F2I.FTZ.U32.TRUNC.NTZ R13, R12 ;  /* 0x0000000c000d7305 */ /* 0x000324000021f000 */
[----:B-1----:R-:W-:Y:S01]  /*0650*/  IMAD.MOV.U32 R12, RZ, RZ, RZ ;  /* 0x000000ffff0c7224 */ /* 0x002fe200078e00ff */
[----:B----4-:R-:W-:-:S05]  /*0660*/  IADD3 R15, PT, PT, RZ, -R13, RZ ;  /* 0x8000000dff0f7210 */ /* 0x010fca0007ffe0ff */
[----:B------:R-:W-:-:S04]  /*0670*/  IMAD R15, R15, R14, RZ ;  /* 0x0000000e0f0f7224 */ /* 0x000fc800078e02ff */
[----:B0-----:R-:W-:Y:S02]  /*0680*/  IMAD.HI.U32 R10, R13, R15, R12 ;  /* 0x0000000f0d0a7227 */ /* 0x001fe400078e000c */
[----:B------:R-:W0:Y:S04]  /*0690*/  LDC R15, c[0x0][0x3d0] ;  /* 0x0000f400ff0f7b82 */ /* 0x000e280000000800 */
[----:B------:R-:W-:-:S04]  /*06a0*/  IMAD.HI.U32 R6, R10, R3, RZ ;  /* 0x000000030a067227 */ /* 0x000fc800078e00ff */
[----:B------:R-:W1:Y:S01]  /*06b0*/  LDC.64 R12, c[0x0][0x3c0] ;  /* 0x0000f000ff0c7b82 */ /* 0x000e620000000a00 */
[----:B------:R-:W-:-:S05]  /*06c0*/  IADD3 R10, PT, PT, -R6, RZ, RZ ;  /* 0x000000ff060a7210 */ /* 0x000fca0007ffe1ff */
[C---:B------:R-:W-:Y:S02]  /*06d0*/  IMAD R3, R14.reuse, R10, R3 ;  /* 0x0000000a0e037224 */ /* 0x040fe400078e0203 */
[----:B------:R-:W4:Y:S03]  /*06e0*/  LDC.64 R10, c[0x0][0x3c8] ;  /* 0x0000f200ff0a7b82 */ /* 0x000f260000000a00 */
[----:B------:R-:W-:-:S13]  /*06f0*/  ISETP.GT.U32.AND P1, PT, R14, R3, PT ;  /* 0x000000030e00720c */ /* 0x000fda0003f24070 */
[----:B------:R-:W-:-:S05]  /*0700*/  @!P1 IMAD.IADD R3, R3, 0x1, -R14 ;  /* 0x0000000103039824 */ /* 0x000fca00078e0a0e */
[----:B------:R-:W-:Y:S02]  /*0710*/  ISETP.GE.U32.AND P0, PT, R3, R14, PT ;  /* 0x0000000e0300720c */ /* 0x000fe40003f06070 */
[----:B------:R-:W-:Y:S02]  /*0720*/  LOP3.LUT R3, R9, R2, RZ, 0x3c, !PT ;  /* 0x0000000209037212 */ /* 0x000fe400078e3cff */
[----:B------:R-:W-:Y:S02]  /*0730*/  @!P1 IADD3 R6, PT, PT, R6, 0x1, RZ ;  /* 0x0000000106069810 */ /* 0x000fe40007ffe0ff */
[----:B------:R-:W-:Y:S02]  /*0740*/  ISETP.GE.AND P2, PT, R3, RZ, PT ;  /* 0x000000ff0300720c */ /* 0x000fe40003f46270 */
[----:B------:R-:W-:-:S05]  /*0750*/  ISETP.NE.AND P1, PT, R2, RZ, PT ;  /* 0x000000ff0200720c */ /* 0x000fca0003f25270 */
[----:B------:R-:W-:Y:S01]  /*0760*/  @P0 VIADD R6, R6, 0x1 ;  /* 0x0000000106060836 */ /* 0x000fe20000000000 */
[----:B0-----:R-:W-:-:S05]  /*0770*/  ISETP.NE.AND P0, PT, R15, -0x1, PT ;  /* 0xffffffff0f00780c */ /* 0x001fca0003f05270 */
[----:B------:R-:W-:Y:S02]  /*0780*/  @!P2 IADD3 R6, PT, PT, -R6, RZ, RZ ;  /* 0x000000ff0606a210 */ /* 0x000fe40007ffe1ff */
[----:B------:R-:W-:-:S05]  /*0790*/  @!P1 LOP3.LUT R6, RZ, R2, RZ, 0x33, !PT ;  /* 0x00000002ff069212 */ /* 0x000fca00078e33ff */
[----:B------:R-:W-:Y:S01]  /*07a0*/  IMAD.MOV R3, RZ, RZ, -R6 ;  /* 0x000000ffff037224 */ /* 0x000fe200078e0a06 */
[----:B------:R-:W0:Y:S03]  /*07b0*/  @P0 LDC R16, c[0x0][0x3d4] ;  /* 0x0000f500ff100b82 */ /* 0x000e260000000800 */
[----:B------:R-:W-:Y:S02]  /*07c0*/  IMAD R9, R2, R3, R9 ;  /* 0x0000000302097224 */ /* 0x000fe400078e0209 */
[----:B------:R-:W-:-:S04]  /*07d0*/  @P0 IMAD R15, R0, R15, R7 ;  /* 0x0000000f000f0224 */ /* 0x000fc800078e0207 */
[----:B----4-:R-:W-:-:S06]  /*07e0*/  @P0 IMAD.WIDE R14, R15, 0x4, R10 ;  /* 0x000000040f0e0825 */ /* 0x010fcc00078e020a */
[----:B------:R-:W4:Y:S01]  /*07f0*/  @P0 LDG.E R14, desc[UR4][R14.64] ;  /* 0x000000040e0e0981 */ /* 0x000f22000c1e1900 */
[----:B--2---:R-:W-:-:S04]  /*0800*/  IMAD R3, R6, R8, R9 ;  /* 0x0000000806037224 */ /* 0x004fc800078e0209 */
[----:B---3--:R-:W-:-:S06]  /*0810*/  IMAD.WIDE R2, R3, 0x8, R4 ;  /* 0x0000000803027825 */ /* 0x008fcc00078e0204 */
[----:B------:R-:W2:Y:S01]  /*0820*/  LDG.E.64 R2, desc[UR4][R2.64] ;  /* 0x0000000402027981 */ /* 0x000ea2000c1e1b00 */
[----:B0-----:R-:W-:-:S04]  /*0830*/  @P0 IMAD R5, R0, R16, R7 ;  /* 0x0000001000050224 */ /* 0x001fc800078e0207 */
[----:B-1----:R-:W-:-:S06]  /*0840*/  @P0 IMAD.WIDE R12, R5, 0x8, R12 ;  /* 0x00000008050c0825 */ /* 0x002fcc00078e020c */
[----:B------:R-:W3:Y:S01]  /*0850*/  @P0 LDG.E.64 R12, desc[UR4][R12.64] ;  /* 0x000000040c0c0981 */ /* 0x000ee2000c1e1b00 */
[----:B------:R-:W-:Y:S01]  /*0860*/  MOV R4, 0x0 ;  /* 0x0000000000047802 */ /* 0x000fe20000000f00 */
[----:B------:R-:W-:Y:S02]  /*0870*/  IMAD.MOV.U32 R5, RZ, RZ, 0x3ff00000 ;  /* 0x3ff00000ff057424 */ /* 0x000fe400078e00ff */
[----:B----4-:R-:W-:Y:S01]  /*0880*/  @P0 IMAD R17, R6, R14, R9 ;  /* 0x0000000e06110224 */ /* 0x010fe200078e0209 */
[----:B--2---:R-:W-:-:S03]  /*0890*/  DSETP.NAN.AND P1, PT, R2, R2, PT ;  /* 0x000000020200722a */ /* 0x004fc60003f28000 */
[----:B---3--:R-:W-:-:S11]  /*08a0*/  @P0 IMAD.WIDE R16, R17, 0x8, R12 ;  /* 0x0000000811100825 */ /* 0x008fd600078e020c */
[----:B------:R-:W0:Y:S01]  /*08b0*/  @P1 LDC.64 R10, c[0x0][0x3b8] ;  /* 0x0000ee00ff0a1b82 */ /* 0x000e220000000a00 */
[----:B------:R-:W2:Y:S07]  /*08c0*/  @P0 LDG.E.64 R4, desc[UR4][R16.64] ;  /* 0x0000000410040981 */ /* 0x000eae000c1e1b00 */
[----:B------:R-:W1:Y:S08]  /*08d0*/  @P1 LDC.64 R20, c[0x0][0x3b0] ;  /* 0x0000ec00ff141b82 */ /* 0x000e700000000a00 */
[----:B------:R-:W3:Y:S01]  /*08e0*/  @P1 LDC.64 R18, c[0x0][0x3a8] ;  /* 0x0000ea00ff121b82 */ /* 0x000ee20000000a00 */
[----:B0-----:R-:W-:-:S02]  /*08f0*/  @P1 IMAD R23, R0, R10, R7 ;  /* 0x0000000a00171224 */ /* 0x001fc400078e0207 */
[----:B------:R-:W-:Y:S02]  /*0900*/  @P1 IMAD R11, R0, R11, R7 ;  /* 0x0000000b000b1224 */ /* 0x000fe400078e0207 */
[----:B-1----:R-:W-:-:S06]  /*0910*/  @P1 IMAD.WIDE R14, R23, 0x4, R20 ;  /* 0x00000004170e1825 */ /* 0x002fcc00078e0214 */
[----:B------:R-:W4:Y:S01]  /*0920*/  @P1 LDG.E R14, desc[UR4][R14.64] ;  /* 0x000000040e0e1981 */ /* 0x000f22000c1e1900 */
[----:B---3--:R-:W-:-:S06]  /*0930*/  @P1 IMAD.WIDE R12, R11, 0x8, R18 ;  /* 0x000000080b0c1825 */ /* 0x008fcc00078e0212 */
[----:B------:R-:W3:Y:S01]  /*0940*/  @P1 LDG.E.64 R12, desc[UR4][R12.64] ;  /* 0x000000040c0c1981 */ /* 0x000ee2000c1e1b00 */
[----:B--2---:R-:W-:-:S10]  /*0950*/  @P1 DMUL R10, RZ, R4 ;  /* 0x00000004ff0a1228 */ /* 0x004fd40000000000 */
[----:B------:R-:W0:Y:S02]  /*0960*/  @P1 F2I.F64 R10, R10 ;  /* 0x0000000a000a1311 */ /* 0x000e240000301100 */
[C---:B0-----:R-:W-:Y:S01]  /*0970*/  @P1 IMAD.SHL.U32 R8, R10.reuse, 0x100, RZ ;  /* 0x000001000a081824 */ /* 0x041fe200078e00ff */
[----:B------:R-:W-:-:S04]  /*0980*/  @P1 SHF.L.U32 R19, R10, 0x10, RZ ;  /* 0x000000100a131819 */ /* 0x000fc800000006ff */
[----:B------:R-:W-:Y:S01]  /*0990*/  @P1 LOP3.LUT R19, R10, R8, R19, 0xfe, !PT ;  /* 0x000000080a131212 */ /* 0x000fe200078efe13 */
[----:B----4-:R-:W-:-:S04]  /*09a0*/  @P1 IMAD R17, R6, R14, R9 ;  /* 0x0000000e06111224 */ /* 0x010fc800078e0209 */
[----:B---3--:R-:W-:-:S05]  /*09b0*/  @P1 IMAD.WIDE R16, R17, 0x4, R12 ;  /* 0x0000000411101825 */ /* 0x008fca00078e020c */
[----:B------:R0:W-:Y:S01]  /*09c0*/  @P1 STG.E desc[UR4][R16.64], R19 ;  /* 0x0000001310001986 */ /* 0x0001e2000c101904 */
[----:B------:R-:W-:Y:S05]  /*09d0*/  @P1 EXIT ;  /* 0x000000000000194d */ /* 0x000fea0003800000 */
[----:B------:R-:W-:Y:S01]  /*09e0*/  UMOV UR8, 0x382d7365 ;  /* 0x382d736500087882 */ /* 0x000fe20000000000 */
[----:B------:R-:W-:Y:S01]  /*09f0*/  UMOV UR9, 0x3ff0c152 ;  /* 0x3ff0c15200097882 */ /* 0x000fe20000000000 */
[----:B------:R-:W-:Y:S01]  /*0a00*/  UMOV UR6, 0x88e368f1 ;  /* 0x88e368f100067882 */ /* 0x000fe20000000000 */
[----:B------:R-:W-:Y:S01]  /*0a10*/  DSETP.GEU.AND P0, PT, R2, UR8, PT ;  /* 0x0000000802007e2a */ /* 0x000fe2000bf0e000 */
[----:B------:R-:W-:Y:S01]  /*0a20*/  UMOV UR7, 0x3ee4f8b5 ;  /* 0x3ee4f8b500077882 */ /* 0x000fe20000000000 */
[----:B0-----:R-:W-:-:S04]  /*0a30*/  MOV R19, 0x400921fb ;  /* 0x400921fb00137802 */ /* 0x001fc80000000f00 */
[----:B------:R-:W-:Y:S01]  /*0a40*/  DSETP.LTU.OR P0, PT, R2, -UR6, P0 ;  /* 0x8000000602007e2a */ /* 0x000fe20008709400 */
[----:B------:R-:W-:-:S13]  /*0a50*/  UMOV UR6, 0x54442d18 ;  /* 0x54442d1800067882 */ /* 0x000fda0000000000 */
[----:B------:R-:W-:Y:S05]  /*0a60*/  @P0 BRA `(.L_x_0) ;  /* 0x0000000000c00947 */ /* 0x000fea0003800000 */
[----:B------:R-:W0:Y:S01]  /*0a70*/  MUFU.RCP64H R13, 3.1415920257568359375 ;  /* 0x400921fb000d7908 */ /* 0x000e220000001800 */
[----:B------:R-:W-:Y:S01]  /*0a80*/  IMAD.MOV.U32 R10, RZ, RZ, 0x54442d18 ;  /* 0x54442d18ff0a7424 */ /* 0x000fe200078e00ff */
[----:B------:R-:W-:Y:S01]  /*0a90*/  MOV R11, 0x400921fb ;  /* 0x400921fb000b7802 */ /* 0x000fe20000000f00 */
[----:B------:R-:W-:Y:S01]  /*0aa0*/  IMAD.MOV.U32 R12, RZ, RZ, 0x1 ;  /* 0x00000001ff0c7424 */ /* 0x000fe200078e00ff */
[----:B------:R-:W-:Y:S01]  /*0ab0*/  UMOV UR10, 0x0 ;  /* 0x00000000000a7882 */ /* 0x000fe20000000000 */
[----:B------:R-:W-:Y:S01]  /*0ac0*/  UMOV UR11, 0x3ff00000 ;  /* 0x3ff00000000b7882 */ /* 0x000fe20000000000 */
[----:B------:R-:W-:Y:S03]  /*0ad0*/  BSSY.RECONVERGENT B0, `(.L_x_1) ;  /* 0x0000010000007945 */ /* 0x000fe60003800200 */
[----:B0-----:R-:W-:-:S08]  /*0ae0*/  DFMA R14, R12, -R10, UR10 ;  /* 0x0000000a0c0e7e2b */ /* 0x001fd0000800080a */
[----:B------:R-:W-:-:S08]  /*0af0*/  DFMA R14, R14, R14, R14 ;  /* 0x0000000e0e0e722b */ /* 0x000fd0000000000e */
[----:B------:R-:W-:Y:S02]  /*0b00*/  DFMA R14, R12, R14, R12 ;  /* 0x0000000e0c0e722b */ /* 0x000fe4000000000c */
[----:B------:R-:W-:-:S06]  /*0b10*/  DMUL R12, R2, 3 ;  /* 0x40080000020c7828 */ /* 0x000fcc0000000000 */
[----:B------:R-:W-:-:S04]  /*0b20*/  DFMA R16, R14, -R10, 1 ;  /* 0x3ff000000e10742b */ /* 0x000fc8000000080a */
[----:B------:R-:W-:-:S04]  /*0b30*/  FSETP.GEU.AND P1, PT, |R13|, 6.5827683646048100446e-37, PT ;  /* 0x036000000d00780b */ /* 0x000fc80003f2e200 */
[----:B------:R-:W-:-:S08]  /*0b40*/  DFMA R16, R14, R16, R14 ;  /* 0x000000100e10722b */ /* 0x000fd0000000000e */
[----:B------:R-:W-:-:S08]  /*0b50*/  DMUL R2, R12, R16 ;  /* 0x000000100c027228 */ /* 0x000fd00000000000 */
[----:B------:R-:W-:-:S08]  /*0b60*/  DFMA R10, R2, -R10, R12 ;  /* 0x8000000a020a722b */ /* 0x000fd0000000000c */
[----:B------:R-:W-:-:S10]  /*0b70*/  DFMA R2, R16, R10, R2 ;  /* 0x0000000a1002722b */ /* 0x000fd40000000002 */
[----:B------:R-:W-:-:S05]  /*0b80*/  FFMA R8, RZ, 2.1426990032196044922, R3 ;  /* 0x400921fbff087823 */ /* 0x000fca0000000003 */
[----:B------:R-:W-:-:S13]  /*0b90*/  FSETP.GT.AND P0, PT, |R8|, 1.469367938527859385e-39, PT ;  /* 0x001000000800780b */ /* 0x000fda0003f04200 */
[----:B------:R-:W-:Y:S05]  /*0ba0*/  @P0 BRA P1, `(.L_x_2) ;  /* 0x0000000000080947 */ /* 0x000fea0000800000 */
[----:B------:R-:W-:-:S07]  /*0bb0*/  MOV R22, 0xbd0 ;  /* 0x00000bd000167802 */ /* 0x000fce0000000f00 */
[----:B------:R-:W-:Y:S05]  /*0bc0*/  CALL.REL.NOINC `($__internal_0_$__cuda_sm20_div_rn_f64_full) ;  /* 0x0000001000c07944 */ /* 0x000fea0003c00000 */
.L_x_2:
[----:B------:R-:W-:Y:S05]  /*0bd0*/  BSYNC.RECONVERGENT B0 ;  /* 0x0000000000007941 */ /* 0x000fea0003800200 */
.L_x_1:
[----:B------:R-:W0:Y:S01]  /*0be0*/  LDC.64 R12, c[0x0][0x3b0] ;  /* 0x0000ec00ff0c7b82 */ /* 0x000e220000000a00 */
[----:B------:R-:W1:Y:S07]  /*0bf0*/  LDCU.64 UR10, c[0x0][0x3b8] ;  /* 0x00007700ff0a77ac */ /* 0x000e6e0008000a00 */
[----:B------:R-:W2:Y:S01]  /*0c00*/  LDC.64 R10, c[0x0][0x3a8] ;  /* 0x0000ea00ff0a7b82 */ /* 0x000ea20000000a00 */
[C-C-:B-1----:R-:W-:Y:S02]  /*0c10*/  IMAD R17, R0.reuse, UR10, R7.reuse ;  /* 0x0000000a00117c24 */ /* 0x142fe4000f8e0207 */
[----:B------:R-:W-:-:S02]  /*0c20*/  IMAD R7, R0, UR11, R7 ;  /* 0x0000000b00077c24 */ /* 0x000fc4000f8e0207 */
[----:B0-----:R-:W-:-:S06]  /*0c30*/  IMAD.WIDE R16, R17, 0x4, R12 ;  /* 0x0000000411107825 */ /* 0x001fcc00078e020c */
[----:B------:R-:W3:Y:S01]  /*0c40*/  LDG.E R16, desc[UR4][R16.64] ;  /* 0x0000000410107981 */ /* 0x000ee2000c1e1900 */
[----:B--2---:R-:W-:-:S06]  /*0c50*/  IMAD.WIDE R10, R7, 0x8, R10 ;  /* 0x00000008070a7825 */ /* 0x004fcc00078e020a */
[----:B------:R-:W2:Y:S01]  /*0c60*/  LDG.E.64 R10, desc[UR4][R10.64] ;  /* 0x000000040a0a7981 */ /* 0x000ea2000c1e1b00 */
[----:B------:R-:W-:-:S10]  /*0c70*/  DMUL R2, R2, 255 ;  /* 0x406fe00002027828 */ /* 0x000fd40000000000 */
[----:B------:R-:W0:Y:S08]  /*0c80*/  F2I.F64.TRUNC R2, R2 ;  /* 0x0000000200027311 */ /* 0x000e30000030d100 */
[----:B0-----:R-:W0:Y:S01]  /*0c90*/  I2F.F64 R12, R2 ;  /* 0x00000002000c7312 */ /* 0x001e220000201c00 */
[----:B------:R-:W-:Y:S02]  /*0ca0*/  DMUL R14, R4, 255 ;  /* 0x406fe000040e7828 */ /* 0x000fe40000000000 */
[----:B0-----:R-:W-:-:S02]  /*0cb0*/  DMUL R12, R12, R4 ;  /* 0x000000040c0c7228 */ /* 0x001fc40000000000 */
[----:B------:R-:W-:-:S06]  /*0cc0*/  DMUL R4, RZ, R4 ;  /* 0x00000004ff047228 */ /* 0x000fcc0000000000 */
[----:B------:R-:W0:Y:S08]  /*0cd0*/  F2I.F64 R14, R14 ;  /* 0x0000000e000e7311 */ /* 0x000e300000301100 */
[----:B------:R-:W1:Y:S08]  /*0ce0*/  F2I.F64 R12, R12 ;  /* 0x0000000c000c7311 */ /* 0x000e700000301100 */
[----:B------:R-:W4:Y:S01]  /*0cf0*/  F2I.F64 R4, R4 ;  /* 0x0000000400047311 */ /* 0x000f220000301100 */
[----:B0-----:R-:W-:Y:S01]  /*0d00*/  SHF.L.U32 R0, R14, 0x10, RZ ;  /* 0x000000100e007819 */ /* 0x001fe200000006ff */
[----:B-1----:R-:W-:-:S05]  /*0d10*/  IMAD.SHL.U32 R7, R12, 0x100, RZ ;  /* 0x000001000c077824 */ /* 0x002fca00078e00ff */
[----:B----4-:R-:W-:Y:S01]  /*0d20*/  LOP3.LUT R7, R0, R7, R4, 0xfe, !PT ;  /* 0x0000000700077212 */ /* 0x010fe200078efe04 */
[----:B---3--:R-:W-:-:S04]  /*0d30*/  IMAD R9, R6, R16, R9 ;  /* 0x0000001006097224 */ /* 0x008fc800078e0209 */
[----:B--2---:R-:W-:-:S05]  /*0d40*/  IMAD.WIDE R10, R9, 0x4, R10 ;  /* 0x00000004090a7825 */ /* 0x004fca00078e020a */
[----:B------:R-:W-:Y:S01]  /*0d50*/  STG.E desc[UR4][R10.64], R7 ;  /* 0x000000070a007986 */ /* 0x000fe2000c101904 */
[----:B------:R-:W-:Y:S05]  /*0d60*/  EXIT ;  /* 0x000000000000794d */ /* 0x000fea0003800000 */
.L_x_0:
[----:B------:R-:W-:Y:S01]  /*0d70*/  MOV R10, 0x382d7365 ;  /* 0x382d7365000a7802 */ /* 0x000fe20000000f00 */
[----:B------:R-:W-:-:S06]  /*0d80*/  IMAD.MOV.U32 R11, RZ, RZ, 0x4000c152 ;  /* 0x4000c152ff0b7424 */ /* 0x000fcc00078e00ff */
[----:B------:R-:W-:-:S06]  /*0d90*/  DSETP.GEU.AND P0, PT, R2, R10, PT ;  /* 0x0000000a0200722a */ /* 0x000fcc0003f0e000 */
[----:B------:R-:W-:-:S14]  /*0da0*/  DSETP.LTU.OR P0, PT, R2, UR8, P0 ;  /* 0x0000000802007e2a */ /* 0x000fdc0008709400 */
[----:B------:R-:W-:Y:S05]  /*0db0*/  @P0 BRA `(.L_x_3) ;  /* 0x0000000000bc0947 */ /* 0x000fea0003800000 */
[----:B------:R-:W0:Y:S01]  /*0dc0*/  MUFU.RCP64H R15, 3.1415920257568359375 ;  /* 0x400921fb000f7908 */ /* 0x000e220000001800 */
[----:B------:R-:W-:Y:S01]  /*0dd0*/  MOV R10, 0x54442d18 ;  /* 0x54442d18000a7802 */ /* 0x000fe20000000f00 */
[----:B------:R-:W-:Y:S01]  /*0de0*/  IMAD.MOV.U32 R11, RZ, RZ, 0x400921fb ;  /* 0x400921fbff0b7424 */ /* 0x000fe200078e00ff */
[----:B------:R-:W-:Y:S01]  /*0df0*/  MOV R14, 0x1 ;  /* 0x00000001000e7802 */ /* 0x000fe20000000f00 */
[----:B------:R-:W-:Y:S05]  /*0e00*/  BSSY.RECONVERGENT B0, `(.L_x_4) ;  /* 0x0000010000007945 */ /* 0x000fea0003800200 */
[----:B0-----:R-:W-:-:S08]  /*0e10*/  DFMA R12, R14, -R10, 1 ;  /* 0x3ff000000e0c742b */ /* 0x001fd0000000080a */
[----:B------:R-:W-:-:S08]  /*0e20*/  DFMA R12, R12, R12, R12 ;  /* 0x0000000c0c0c722b */ /* 0x000fd0000000000c */
[----:B------:R-:W-:Y:S02]  /*0e30*/  DFMA R14, R14, R12, R14 ;  /* 0x0000000c0e0e722b */ /* 0x000fe4000000000e */
[----:B------:R-:W-:-:S06]  /*0e40*/  DMUL R12, R2, -3 ;  /* 0xc0080000020c7828 */ /* 0x000fcc0000000000 */
        /* <DEDUP_REMOVED lines=11> */
.L_x_5:
[----:B------:R-:W-:Y:S05]  /*0f00*/  BSYNC.RECONVERGENT B0 ;  /* 0x0000000000007941 */ /* 0x000fea0003800200 */
.L_x_4:
        /* <DEDUP_REMOVED lines=9> */
[----:B------:R-:W-:-:S08]  /*0fa0*/  DADD R2, R2, 2 ;  /* 0x4000000002027429 */ /* 0x000fd00000000000 */
[----:B------:R-:W-:-:S10]  /*0fb0*/  DMUL R2, R2, 255 ;  /* 0x406fe00002027828 */ /* 0x000fd40000000000 */
[----:B------:R-:W0:Y:S08]  /*0fc0*/  F2I.F64.TRUNC R2, R2 ;  /* 0x0000000200027311 */ /* 0x000e30000030d100 */
[----:B0-----:R-:W0:Y:S01]  /*0fd0*/  I2F.F64 R12, R2 ;  /* 0x00000002000c7312 */ /* 0x001e220000201c00 */
[----:B------:R-:W-:Y:S02]  /*0fe0*/  DMUL R14, R4, 255 ;  /* 0x406fe000040e7828 */ /* 0x000fe40000000000 */
[----:B0-----:R-:W-:-:S02]  /*0ff0*/  DMUL R12, R12, R4 ;  /* 0x000000040c0c7228 */ /* 0x001fc40000000000 */
[----:B------:R-:W-:-:S03]  /*1000*/  DMUL R4, RZ, R4 ;  /* 0x00000004ff047228 */ /* 0x000fc60000000000 */
[----:B------:R-:W0:Y:S08]  /*1010*/  F2I.F64 R7, R14 ;  /* 0x0000000e00077311 */ /* 0x000e300000301100 */
[----:B------:R-:W1:Y:S08]  /*1020*/  F2I.F64 R12, R12 ;  /* 0x0000000c000c7311 */ /* 0x000e700000301100 */
[----:B------:R-:W4:Y:S01]  /*1030*/  F2I.F64 R4, R4 ;  /* 0x0000000400047311 */ /* 0x000f220000301100 */
[----:B0-----:R-:W-:Y:S01]  /*1040*/  IMAD.SHL.U32 R7, R7, 0x100, RZ ;  /* 0x0000010007077824 */ /* 0x001fe200078e00ff */
[----:B-1----:R-:W-:-:S04]  /*1050*/  SHF.L.U32 R0, R12, 0x10, RZ ;  /* 0x000000100c007819 */ /* 0x002fc800000006ff */
[----:B----4-:R-:W-:Y:S01]  /*1060*/  LOP3.LUT R7, R0, R7, R4, 0xfe, !PT ;  /* 0x0000000700077212 */ /* 0x010fe200078efe04 */
[----:B---3--:R-:W-:-:S04]  /*1070*/  IMAD R9, R6, R16, R9 ;  /* 0x0000001006097224 */ /* 0x008fc800078e0209 */
[----:B--2---:R-:W-:-:S05]  /*1080*/  IMAD.WIDE R10, R9, 0x4, R10 ;  /* 0x00000004090a7825 */ /* 0x004fca00078e020a */
[----:B------:R-:W-:Y:S01]  /*1090*/  STG.E desc[UR4][R10.64], R7 ;  /* 0x000000070a007986 */ /* 0x000fe2000c101904 */
[----:B------:R-:W-:Y:S05]  /*10a0*/  EXIT ;  /* 0x000000000000794d */ /* 0x000fea0003800000 */
.L_x_3:
[----:B------:R-:W-:Y:S01]  /*10b0*/  IMAD.MOV.U32 R12, RZ, RZ, 0x54442d18 ;  /* 0x54442d18ff0c7424 */ /* 0x000fe200078e00ff */
[----:B------:R-:W-:-:S06]  /*10c0*/  MOV R13, 0x400921fb ;  /* 0x400921fb000d7802 */ /* 0x000fcc0000000f00 */
[----:B------:R-:W-:-:S06]  /*10d0*/  DSETP.GEU.AND P0, PT, R2, R12, PT ;  /* 0x0000000c0200722a */ /* 0x000fcc0003f0e000 */
[----:B------:R-:W-:-:S14]  /*10e0*/  DSETP.LTU.OR P0, PT, R2, R10, P0 ;  /* 0x0000000a0200722a */ /* 0x000fdc0000709400 */
[----:B------:R-:W-:Y:S05]  /*10f0*/  @P0 BRA `(.L_x_6) ;  /* 0x0000000000bc0947 */ /* 0x000fea0003800000 */
[----:B------:R-:W0:Y:S01]  /*1100*/  MUFU.RCP64H R13, 3.1415920257568359375 ;  /* 0x400921fb000d7908 */ /* 0x000e220000001800 */
[----:B------:R-:W-:Y:S01]  /*1110*/  IMAD.MOV.U32 R10, RZ, RZ, 0x54442d18 ;  /* 0x54442d18ff0a7424 */ /* 0x000fe200078e00ff */
[----:B------:R-:W-:Y:S01]  /*1120*/  MOV R11, 0x400921fb ;  /* 0x400921fb000b7802 */ /* 0x000fe20000000f00 */
[----:B------:R-:W-:Y:S01]  /*1130*/  IMAD.MOV.U32 R12, RZ, RZ, 0x1 ;  /* 0x00000001ff0c7424 */ /* 0x000fe200078e00ff */
[----:B------:R-:W-:Y:S05]  /*1140*/  BSSY.RECONVERGENT B0, `(.L_x_7) ;  /* 0x0000010000007945 */ /* 0x000fea0003800200 */
[----:B0-----:R-:W-:-:S08]  /*1150*/  DFMA R14, R12, -R10, 1 ;  /* 0x3ff000000c0e742b */ /* 0x001fd0000000080a */
        /* <DEDUP_REMOVED lines=14> */
.L_x_8:
[----:B------:R-:W-:Y:S05]  /*1240*/  BSYNC.RECONVERGENT B0 ;  /* 0x0000000000007941 */ /* 0x000fea0003800200 */
.L_x_7:
        /* <DEDUP_REMOVED lines=9> */
[----:B------:R-:W-:-:S08]  /*12e0*/  DADD R2, R2, -2 ;  /* 0xc000000002027429 */ /* 0x000fd00000000000 */
[----:B------:R-:W-:-:S10]  /*12f0*/  DMUL R2, R2, 255 ;  /* 0x406fe00002027828 */ /* 0x000fd40000000000 */
[----:B------:R-:W0:Y:S01]  /*1300*/  F2I.F64.TRUNC R2, R2 ;  /* 0x0000000200027311 */ /* 0x000e22000030d100 */
[----:B------:R-:W-:Y:S02]  /*1310*/  DMUL R16, R4, 255 ;  /* 0x406fe00004107828 */ /* 0x000fe40000000000 */
[----:B------:R-:W-:-:S05]  /*1320*/  DMUL R14, RZ, R4 ;  /* 0x00000004ff0e7228 */ /* 0x000fca0000000000 */
[----:B0-----:R-:W0:Y:S08]  /*1330*/  I2F.F64 R12, R2 ;  /* 0x00000002000c7312 */ /* 0x001e300000201c00 */
[----:B------:R-:W1:Y:S01]  /*1340*/  F2I.F64 R16, R16 ;  /* 0x0000001000107311 */ /* 0x000e620000301100 */
[----:B0-----:R-:W-:-:S07]  /*1350*/  DMUL R12, R12, R4 ;  /* 0x000000040c0c7228 */ /* 0x001fce0000000000 */
[----:B------:R-:W0:Y:S08]  /*1360*/  F2I.F64 R14, R14 ;  /* 0x0000000e000e7311 */ /* 0x000e300000301100 */
[----:B------:R-:W4:Y:S01]  /*1370*/  F2I.F64 R12, R12 ;  /* 0x0000000c000c7311 */ /* 0x000f220000301100 */
[----:B-1----:R-:W-:Y:S01]  /*1380*/  IMAD.SHL.U32 R0, R16, 0x100, RZ ;  /* 0x0000010010007824 */ /* 0x002fe200078e00ff */
[----:B0-----:R-:W-:-:S04]  /*1390*/  SHF.L.U32 R5, R14, 0x10, RZ ;  /* 0x000000100e057819 */ /* 0x001fc800000006ff */
[----:B----4-:R-:W-:Y:S01]  /*13a0*/  LOP3.LUT R3, R5, R0, R12, 0xfe, !PT ;  /* 0x0000000005037212 */ /* 0x010fe200078efe0c */
[----:B---3--:R-:W-:-:S04]  /*13b0*/  IMAD R9, R6, R18, R9 ;  /* 0x0000001206097224 */ /* 0x008fc800078e0209 */
[----:B--2---:R-:W-:-:S05]  /*13c0*/  IMAD.WIDE R10, R9, 0x4, R10 ;  /* 0x00000004090a7825 */ /* 0x004fca00078e020a */
[----:B------:R-:W-:Y:S01]  /*13d0*/  STG.E desc[UR4][R10.64], R3 ;  /* 0x000000030a007986 */ /* 0x000fe2000c101904 */
[----:B------:R-:W-:Y:S05]  /*13e0*/  EXIT ;  /* 0x000000000000794d */ /* 0x000fea0003800000 */
.L_x_6:
[----:B------:R-:W-:Y:S01]  /*13f0*/  MOV R10, 0x382d7365 ;  /* 0x382d7365000a7802 */ /* 0x000fe20000000f00 */
[----:B------:R-:W-:-:S06]  /*1400*/  IMAD.MOV.U32 R11, RZ, RZ, 0x4010c152 ;  /* 0x4010c152ff0b7424 */ /* 0x000fcc00078e00ff */
[----:B------:R-:W-:-:S06]  /*1410*/  DSETP.GEU.AND P0, PT, R2, R10, PT ;  /* 0x0000000a0200722a */ /* 0x000fcc0003f0e000 */
[----:B------:R-:W-:-:S14]  /*1420*/  DSETP.LTU.OR P0, PT, R2, R12, P0 ;  /* 0x0000000c0200722a */ /* 0x000fdc0000709400 */
        /* <DEDUP_REMOVED lines=21> */
.L_x_11:
[----:B------:R-:W-:Y:S05]  /*1580*/  BSYNC.RECONVERGENT B0 ;  /* 0x0000000000007941 */ /* 0x000fea0003800200 */
.L_x_10:
        /* <DEDUP_REMOVED lines=11> */
[----:B------:R-:W0:Y:S01]  /*1640*/  F2I.F64.TRUNC R2, R2 ;  /* 0x0000000200027311 */ /* 0x000e22000030d100 */
[----:B------:R-:W-:-:S07]  /*1650*/  DMUL R14, RZ, R4 ;  /* 0x00000004ff0e7228 */ /* 0x000fce0000000000 */
[----:B0-----:R-:W0:Y:S02]  /*1660*/  I2F.F64 R12, R2 ;  /* 0x00000002000c7312 */ /* 0x001e240000201c00 */
[----:B0-----:R-:W-:Y:S02]  /*1670*/  DMUL R12, R12, R4 ;  /* 0x000000040c0c7228 */ /* 0x001fe40000000000 */
[----:B------:R-:W-:-:S04]  /*1680*/  DMUL R4, R4, 255 ;  /* 0x406fe00004047828 */ /* 0x000fc80000000000 */
[----:B------:R-:W0:Y:S08]  /*1690*/  F2I.F64 R14, R14 ;  /* 0x0000000e000e7311 */ /* 0x000e300000301100 */
[----:B------:R-:W1:Y:S08]  /*16a0*/  F2I.F64 R12, R12 ;  /* 0x0000000c000c7311 */ /* 0x000e700000301100 */
[----:B------:R-:W4:Y:S01]  /*16b0*/  F2I.F64 R4, R4 ;  /* 0x0000000400047311 */ /* 0x000f220000301100 */
[----:B0-----:R-:W-:Y:S01]  /*16c0*/  IMAD.U32 R7, R14, 0x10000, RZ ;  /* 0x000100000e077824 */ /* 0x001fe200078e00ff */
[----:B-1----:R-:W-:-:S04]  /*16d0*/  SHF.L.U32 R0, R12, 0x8, RZ ;  /* 0x000000080c007819 */ /* 0x002fc800000006ff */
[----:B----4-:R-:W-:Y:S01]  /*16e0*/  LOP3.LUT R3, R7, R0, R4, 0xfe, !PT ;  /* 0x0000000007037212 */ /* 0x010fe200078efe04 */
[----:B---3--:R-:W-:-:S04]  /*16f0*/  IMAD R9, R6, R16, R9 ;  /* 0x0000001006097224 */ /* 0x008fc800078e0209 */
[----:B--2---:R-:W-:-:S05]  /*1700*/  IMAD.WIDE R10, R9, 0x4, R10 ;  /* 0x00000004090a7825 */ /* 0x004fca00078e020a */
[----:B------:R-:W-:Y:S01]  /*1710*/  STG.E desc[UR4][R10.64], R3 ;  /* 0x000000030a007986 */ /* 0x000fe2000c101904 */
[----:B------:R-:W-:Y:S05]  /*1720*/  EXIT ;  /* 0x000000000000794d */ /* 0x000fea0003800000 */
.L_x_9:
[----:B------:R-:W-:Y:S01]  /*1730*/  IMAD.MOV.U32 R12, RZ, RZ, -0x39c72fc1 ;  /* 0xc638d03fff0c7424 */ /* 0x000fe200078e00ff */
        /* <DEDUP_REMOVED lines=24> */
.L_x_14:
[----:B------:R-:W-:Y:S05]  /*18c0*/  BSYNC.RECONVERGENT B0 ;  /* 0x0000000000007941 */ /* 0x000fea0003800200 */
.L_x_13:
        /* <DEDUP_REMOVED lines=11> */
[----:B------:R-:W0:Y:S08]  /*1980*/  F2I.F64.TRUNC R2, R2 ;  /* 0x0000000200027311 */ /* 0x000e30000030d100 */
[----:B0-----:R-:W0:Y:S01]  /*1990*/  I2F.F64 R12, R2 ;  /* 0x00000002000c7312 */ /* 0x001e220000201c00 */
[-C--:B------:R-:W-:Y:S02]  /*19a0*/  DMUL R14, RZ, R4.reuse ;  /* 0x00000004ff0e7228 */ /* 0x080fe40000000000 */
[----:B0-----:R-:W-:-:S02]  /*19b0*/  DMUL R12, R12, R4 ;  /* 0x000000040c0c7228 */ /* 0x001fc40000000000 */
[----:B------:R-:W-:-:S06]  /*19c0*/  DMUL R4, R4, 255 ;  /* 0x406fe00004047828 */ /* 0x000fcc0000000000 */
[----:B------:R-:W0:Y:S08]  /*19d0*/  F2I.F64 R14, R14 ;  /* 0x0000000e000e7311 */ /* 0x000e300000301100 */
[----:B------:R-:W1:Y:S08]  /*19e0*/  F2I.F64 R12, R12 ;  /* 0x0000000c000c7311 */ /* 0x000e700000301100 */
[----:B------:R-:W4:Y:S01]  /*19f0*/  F2I.F64 R4, R4 ;  /* 0x0000000400047311 */ /* 0x000f220000301100 */
[----:B0-----:R-:W-:Y:S01]  /*1a00*/  SHF.L.U32 R7, R14, 0x8, RZ ;  /* 0x000000080e077819 */ /* 0x001fe200000006ff */
[----:B-1----:R-:W-:-:S05]  /*1a10*/  IMAD.U32 R0, R12, 0x10000, RZ ;  /* 0x000100000c007824 */ /* 0x002fca00078e00ff */
[----:B----4-:R-:W-:Y:S01]  /*1a20*/  LOP3.LUT R3, R0, R7, R4, 0xfe, !PT ;  /* 0x0000000700037212 */ /* 0x010fe200078efe04 */
[----:B---3--:R-:W-:-:S04]  /*1a30*/  IMAD R9, R6, R16, R9 ;  /* 0x0000001006097224 */ /* 0x008fc800078e0209 */
[----:B--2---:R-:W-:-:S05]  /*1a40*/  IMAD.WIDE R10, R9, 0x4, R10 ;  /* 0x00000004090a7825 */ /* 0x004fca00078e020a */
[----:B------:R-:W-:Y:S01]  /*1a50*/  STG.E desc[UR4][R10.64], R3 ;  /* 0x000000030a007986 */ /* 0x000fe2000c101904 */
[----:B------:R-:W-:Y:S05]  /*1a60*/  EXIT ;  /* 0x000000000000794d */ /* 0x000fea0003800000 */
.L_x_12:
[----:B------:R-:W-:Y:S01]  /*1a70*/  UMOV UR10, 0xf35ade34 ;  /* 0xf35ade34000a7882 */ /* 0x000fe20000000000 */
[----:B------:R-:W-:Y:S02]  /*1a80*/  UMOV UR11, 0x401921fd ;  /* 0x401921fd000b7882 */ /* 0x000fe40000000000 */
[----:B------:R-:W-:-:S06]  /*1a90*/  DSETP.GTU.AND P0, PT, R2, UR10, PT ;  /* 0x0000000a02007e2a */ /* 0x000fcc000bf0c000 */
        /* <DEDUP_REMOVED lines=22> */
.L_x_17:
[----:B------:R-:W-:Y:S05]  /*1c00*/  BSYNC.RECONVERGENT B0 ;  /* 0x0000000000007941 */ /* 0x000fea0003800200 */
.L_x_16:
        /* <DEDUP_REMOVED lines=19> */
[----:B-1----:R-:W-:Y:S01]  /*1d40*/  IMAD.U32 R5, R14, 0x10000, RZ ;  /* 0x000100000e057824 */ /* 0x002fe200078e00ff */
[----:B0-----:R-:W-:-:S04]  /*1d50*/  SHF.L.U32 R0, R16, 0x8, RZ ;  /* 0x0000000810007819 */ /* 0x001fc800000006ff */
[----:B----4-:R-:W-:Y:S01]  /*1d60*/  LOP3.LUT R3, R5, R0, R12, 0xfe, !PT ;  /* 0x0000000005037212 */ /* 0x010fe200078efe0c */
[----:B---3--:R-:W-:-:S04]  /*1d70*/  IMAD R9, R6, R18, R9 ;  /* 0x0000001206097224 */ /* 0x008fc800078e0209 */
[----:B--2---:R-:W-:-:S05]  /*1d80*/  IMAD.WIDE R10, R9, 0x4, R10 ;  /* 0x00000004090a7825 */ /* 0x004fca00078e020a */
[----:B------:R-:W-:Y:S01]  /*1d90*/  STG.E desc[UR4][R10.64], R3 ;  /* 0x000000030a007986 */ /* 0x000fe2000c101904 */
[----:B------:R-:W-:Y:S05]  /*1da0*/  EXIT ;  /* 0x000000000000794d */ /* 0x000fea0003800000 */
.L_x_15:
[----:B------:R-:W0:Y:S01]  /*1db0*/  LDC.64 R10, c[0x0][0x3b0] ;  /* 0x0000ec00ff0a7b82 */ /* 0x000e220000000a00 */
[----:B------:R-:W1:Y:S07]  /*1dc0*/  LDCU.64 UR10, c[0x0][0x3b8] ;  /* 0x00007700ff0a77ac */ /* 0x000e6e0008000a00 */
[----:B------:R-:W2:Y:S01]  /*1dd0*/  LDC.64 R2, c[0x0][0x3a8] ;  /* 0x0000ea00ff027b82 */ /* 0x000ea20000000a00 */
[C-C-:B-1----:R-:W-:Y:S02]  /*1de0*/  IMAD R13, R0.reuse, UR10, R7.reuse ;  /* 0x0000000a000d7c24 */ /* 0x142fe4000f8e0207 */
[----:B------:R-:W-:-:S02]  /*1df0*/  IMAD R7, R0, UR11, R7 ;  /* 0x0000000b00077c24 */ /* 0x000fc4000f8e0207 */
[----:B0-----:R-:W-:-:S06]  /*1e00*/  IMAD.WIDE R12, R13, 0x4, R10 ;  /* 0x000000040d0c7825 */ /* 0x001fcc00078e020a */
[----:B------:R-:W3:Y:S01]  /*1e10*/  LDG.E R12, desc[UR4][R12.64] ;  /* 0x000000040c0c7981 */ /* 0x000ee2000c1e1900 */
[----:B--2---:R-:W-:-:S05]  /*1e20*/  IMAD.WIDE R10, R7, 0x8, R2 ;  /* 0x00000008070a7825 */ /* 0x004fca00078e0202 */
[----:B------:R-:W2:Y:S01]  /*1e30*/  LDG.E.64 R2, desc[UR4][R10.64] ;  /* 0x000000040a027981 */ /* 0x000ea2000c1e1b00 */
[----:B------:R-:W-:-:S10]  /*1e40*/  DMUL R4, RZ, R4 ;  /* 0x00000004ff047228 */ /* 0x000fd40000000000 */
[----:B------:R-:W0:Y:S02]  /*1e50*/  F2I.F64 R4, R4 ;  /* 0x0000000400047311 */ /* 0x000e240000301100 */
[C---:B0-----:R-:W-:Y:S01]  /*1e60*/  IMAD.U32 R7, R4.reuse, 0x10000, RZ ;  /* 0x0001000004077824 */ /* 0x041fe200078e00ff */
[----:B------:R-:W-:-:S04]  /*1e70*/  SHF.L.U32 R0, R4, 0x8, RZ ;  /* 0x0000000804007819 */ /* 0x000fc800000006ff */
[----:B------:R-:W-:Y:S01]  /*1e80*/  LOP3.LUT R7, R4, R0, R7, 0xfe, !PT ;  /* 0x0000000004077212 */ /* 0x000fe200078efe07 */
[----:B---3--:R-:W-:-:S04]  /*1e90*/  IMAD R9, R6, R12, R9 ;  /* 0x0000000c06097224 */ /* 0x008fc800078e0209 */
[----:B--2---:R-:W-:-:S05]  /*1ea0*/  IMAD.WIDE R2, R9, 0x4, R2 ;  /* 0x0000000409027825 */ /* 0x004fca00078e0202 */
[----:B------:R-:W-:Y:S01]  /*1eb0*/  STG.E desc[UR4][R2.64], R7 ;  /* 0x0000000702007986 */ /* 0x000fe2000c101904 */
[----:B------:R-:W-:Y:S05]  /*1ec0*/  EXIT ;  /* 0x000000000000794d */ /* 0x000fea0003800000 */
        .weak           $__internal_0_$__cuda_sm20_div_rn_f64_full
        .type           $__internal_0_$__cuda_sm20_div_rn_f64_full,@function
        .size           $__internal_0_$__cuda_sm20_div_rn_f64_full,(.L_x_24 - $__internal_0_$__cuda_sm20_div_rn_f64_full)
$__internal_0_$__cuda_sm20_div_rn_f64_full:
[C---:B------:R-:W-:Y:S01]  /*1ed0*/  FSETP.GEU.AND P0, PT, |R19|.reuse, 1.469367938527859385e-39, PT ;  /* 0x001000001300780b */ /* 0x040fe20003f0e200 */
[----:B------:R-:W-:Y:S01]  /*1ee0*/  IMAD.U32 R2, RZ, RZ, UR6 ;  /* 0x00000006ff027e24 */ /* 0x000fe2000f8e00ff */
[----:B------:R-:W-:Y:S01]  /*1ef0*/  LOP3.LUT R3, R19, 0x800fffff, RZ, 0xc0, !PT ;  /* 0x800fffff13037812 */ /* 0x000fe200078ec0ff */
[----:B------:R-:W-:Y:S01]  /*1f00*/  BSSY.RECONVERGENT B1, `(.L_x_18) ;  /* 0x0000056000017945 */ /* 0x000fe20003800200 */
[----:B------:R-:W-:Y:S02]  /*1f10*/  MOV R10, UR6 ;  /* 0x00000006000a7c02 */ /* 0x000fe40008000f00 */
[----:B------:R-:W-:Y:S01]  /*1f20*/  LOP3.LUT R11, R3, 0x3ff00000, RZ, 0xfc, !PT ;  /* 0x3ff00000030b7812 */ /* 0x000fe200078efcff */
[----:B------:R-:W-:Y:S01]  /*1f30*/  IMAD.MOV.U32 R3, RZ, RZ, R19 ;  /* 0x000000ffff037224 */ /* 0x000fe200078e0013 */
[----:B------:R-:W-:Y:S02]  /*1f40*/  FSETP.GEU.AND P2, PT, |R13|, 1.469367938527859385e-39, PT ;  /* 0x001000000d00780b */ /* 0x000fe40003f4e200 */
[----:B------:R-:W-:-:S02]  /*1f50*/  MOV R16, 0x1 ;  /* 0x0000000100107802 */ /* 0x000fc40000000f00 */
[----:B------:R-:W-:Y:S01]  /*1f60*/  LOP3.LUT R23, R13, 0x7ff00000, RZ, 0xc0, !PT ;  /* 0x7ff000000d177812 */ /* 0x000fe200078ec0ff */
[----:B------:R-:W-:Y:S01]  /*1f70*/  @!P0 DMUL R10, R2, 8.98846567431157953865e+307 ;  /* 0x7fe00000020a8828 */ /* 0x000fe20000000000 */
[----:B------:R-:W-:Y:S02]  /*1f80*/  LOP3.LUT R24, R19, 0x7ff00000, RZ, 0xc0, !PT ;  /* 0x7ff0000013187812 */ /* 0x000fe400078ec0ff */
[----:B------:R-:W-:Y:S02]  /*1f90*/  MOV R25, R23 ;  /* 0x0000001700197202 */ /* 0x000fe40000000f00 */
[----:B------:R-:W-:Y:S01]  /*1fa0*/  ISETP.GE.U32.AND P1, PT, R23, R24, PT ;  /* 0x000000181700720c */ /* 0x000fe20003f26070 */
[----:B------:R-:W0:Y:S02]  /*1fb0*/  MUFU.RCP64H R17, R11 ;  /* 0x0000000b00117308 */ /* 0x000e240000001800 */
[----:B------:R-:W-:Y:S02]  /*1fc0*/  @!P2 LOP3.LUT R8, R3, 0x7ff00000, RZ, 0xc0, !PT ;  /* 0x7ff000000308a812 */ /* 0x000fe400078ec0ff */
[----:B------:R-:W-:-:S02]  /*1fd0*/  @!P0 LOP3.LUT R24, R11, 0x7ff00000, RZ, 0xc0, !PT ;  /* 0x7ff000000b188812 */ /* 0x000fc400078ec0ff */
[----:B------:R-:W-:Y:S01]  /*1fe0*/  @!P2 ISETP.GE.U32.AND P3, PT, R23, R8, PT ;  /* 0x000000081700a20c */ /* 0x000fe20003f66070 */
[----:B------:R-:W-:-:S05]  /*1ff0*/  IMAD.MOV.U32 R8, RZ, RZ, 0x1ca00000 ;  /* 0x1ca00000ff087424 */ /* 0x000fca00078e00ff */
[----:B------:R-:W-:-:S04]  /*2000*/  @!P2 SEL R19, R8, 0x63400000, !P3 ;  /* 0x634000000813a807 */ /* 0x000fc80005800000 */
[----:B------:R-:W-:Y:S01]  /*2010*/  @!P2 LOP3.LUT R20, R19, 0x80000000, R13, 0xf8, !PT ;  /* 0x800000001314a812 */ /* 0x000fe200078ef80d */
[----:B0-----:R-:W-:-:S03]  /*2020*/  DFMA R14, R16, -R10, 1 ;  /* 0x3ff00000100e742b */ /* 0x001fc6000000080a */
[----:B------:R-:W-:Y:S01]  /*2030*/  @!P2 LOP3.LUT R21, R20, 0x100000, RZ, 0xfc, !PT ;  /* 0x001000001415a812 */ /* 0x000fe200078efcff */
[----:B------:R-:W-:-:S04]  /*2040*/  @!P2 IMAD.MOV.U32 R20, RZ, RZ, RZ ;  /* 0x000000ffff14a224 */ /* 0x000fc800078e00ff */
[----:B------:R-:W-:-:S08]  /*2050*/  DFMA R14, R14, R14, R14 ;  /* 0x0000000e0e0e722b */ /* 0x000fd0000000000e */
[----:B------:R-:W-:Y:S01]  /*2060*/  DFMA R16, R16, R14, R16 ;  /* 0x0000000e1010722b */ /* 0x000fe20000000010 */
[----:B------:R-:W-:Y:S02]  /*2070*/  SEL R15, R8, 0x63400000, !P1 ;  /* 0x63400000080f7807 */ /* 0x000fe40004800000 */
[----:B------:R-:W-:Y:S02]  /*2080*/  MOV R14, R12 ;  /* 0x0000000c000e7202 */ /* 0x000fe40000000f00 */
[----:B------:R-:W-:-:S03]  /*2090*/  LOP3.LUT R15, R15, 0x800fffff, R13, 0xf8, !PT ;  /* 0x800fffff0f0f7812 */ /* 0x000fc600078ef80d */
[----:B------:R-:W-:-:S03]  /*20a0*/  DFMA R18, R16, -R10, 1 ;  /* 0x3ff000001012742b */ /* 0x000fc6000000080a */
[----:B------:R-:W-:-:S05]  /*20b0*/  @!P2 DFMA R14, R14, 2, -R20 ;  /* 0x400000000e0ea82b */ /* 0x000fca0000000814 */
[----:B------:R-:W-:-:S05]  /*20c0*/  DFMA R18, R16, R18, R16 ;  /* 0x000000121012722b */ /* 0x000fca0000000010 */
[----:B------:R-:W-:-:S03]  /*20d0*/  @!P2 LOP3.LUT R25, R15, 0x7ff00000, RZ, 0xc0, !PT ;  /* 0x7ff000000f19a812 */ /* 0x000fc600078ec0ff */
[----:B------:R-:W-:Y:S02]  /*20e0*/  DMUL R16, R18, R14 ;  /* 0x0000000e12107228 */ /* 0x000fe40000000000 */
[----:B------:R-:W-:-:S05]  /*20f0*/  VIADD R26, R25, 0xffffffff ;  /* 0xffffffff191a7836 */ /* 0x000fca0000000000 */
[----:B------:R-:W-:Y:S01]  /*2100*/  ISETP.GT.U32.AND P0, PT, R26, 0x7feffffe, PT ;  /* 0x7feffffe1a00780c */ /* 0x000fe20003f04070 */
[----:B------:R-:W-:Y:S01]  /*2110*/  DFMA R20, R16, -R10, R14 ;  /* 0x8000000a1014722b */ /* 0x000fe2000000000e */
[----:B------:R-:W-:-:S04]  /*2120*/  IADD3 R26, PT, PT, R24, -0x1, RZ ;  /* 0xffffffff181a7810 */ /* 0x000fc80007ffe0ff */
[----:B------:R-:W-:-:S03]  /*2130*/  ISETP.GT.U32.OR P0, PT, R26, 0x7feffffe, P0 ;  /* 0x7feffffe1a00780c */ /* 0x000fc60000704470 */
[----:B------:R-:W-:-:S10]  /*2140*/  DFMA R20, R18, R20, R16 ;  /* 0x000000141214722b */ /* 0x000fd40000000010 */
[----:B------:R-:W-:Y:S05]  /*2150*/  @P0 BRA `(.L_x_19) ;  /* 0x00000000006c0947 */ /* 0x000fea0003800000 */
[----:B------:R-:W-:-:S04]  /*2160*/  LOP3.LUT R16, R3, 0x7ff00000, RZ, 0xc0, !PT ;  /* 0x7ff0000003107812 */ /* 0x000fc800078ec0ff */
[CC--:B------:R-:W-:Y:S02]  /*2170*/  VIADDMNMX R12, R23.reuse, -R16.reuse, 0xb9600000, !PT ;  /* 0xb9600000170c7446 */ /* 0x0c0fe40007800910 */
[----:B------:R-:W-:Y:S02]  /*2180*/  ISETP.GE.U32.AND P0, PT, R23, R16, PT ;  /* 0x000000101700720c */ /* 0x000fe40003f06070 */
[----:B------:R-:W-:Y:S02]  /*2190*/  VIMNMX R12, PT, PT, R12, 0x46a00000, PT ;  /* 0x46a000000c0c7848 */ /* 0x000fe40003fe0100 */
[----:B------:R-:W-:-:S05]  /*21a0*/  SEL R13, R8, 0x63400000, !P0 ;  /* 0x63400000080d7807 */ /* 0x000fca0004000000 */
[----:B------:R-:W-:Y:S02]  /*21b0*/  IMAD.IADD R8, R12, 0x1, -R13 ;  /* 0x000000010c087824 */ /* 0x000fe400078e0a0d */
[----:B------:R-:W-:-:S03]  /*21c0*/  IMAD.MOV.U32 R12, RZ, RZ, RZ ;  /* 0x000000ffff0c7224 */ /* 0x000fc600078e00ff */
[----:B------:R-:W-:-:S06]  /*21d0*/  IADD3 R13, PT, PT, R8, 0x7fe00000, RZ ;  /* 0x7fe00000080d7810 */ /* 0x000fcc0007ffe0ff */
[----:B------:R-:W-:-:S10]  /*21e0*/  DMUL R16, R20, R12 ;  /* 0x0000000c14107228 */ /* 0x000fd40000000000 */
[----:B------:R-:W-:-:S13]  /*21f0*/  FSETP.GTU.AND P0, PT, |R17|, 1.469367938527859385e-39, PT ;  /* 0x001000001100780b */ /* 0x000fda0003f0c200 */
[----:B------:R-:W-:Y:S05]  /*2200*/  @P0 BRA `(.L_x_20) ;  /* 0x0000000000940947 */ /* 0x000fea0003800000 */
[----:B------:R-:W-:Y:S01]  /*2210*/  DFMA R10, R20, -R10, R14 ;  /* 0x8000000a140a722b */ /* 0x000fe2000000000e */
[----:B------:R-:W-:-:S09]  /*2220*/  MOV R12, RZ ;  /* 0x000000ff000c7202 */ /* 0x000fd20000000f00 */
[C---:B------:R-:W-:Y:S02]  /*2230*/  FSETP.NEU.AND P0, PT, R11.reuse, RZ, PT ;  /* 0x000000ff0b00720b */ /* 0x040fe40003f0d000 */
[----:B------:R-:W-:-:S04]  /*2240*/  LOP3.LUT R15, R11, 0x80000000, R3, 0x48, !PT ;  /* 0x800000000b0f7812 */ /* 0x000fc800078e4803 */
[----:B------:R-:W-:-:S07]  /*2250*/  LOP3.LUT R13, R15, R13, RZ, 0xfc, !PT ;  /* 0x0000000d0f0d7212 */ /* 0x000fce00078efcff */
[----:B------:R-:W-:Y:S05]  /*2260*/  @!P0 BRA `(.L_x_20) ;  /* 0x00000000007c8947 */ /* 0x000fea0003800000 */
[----:B------:R-:W-:Y:S01]  /*2270*/  IMAD.MOV R3, RZ, RZ, -R8 ;  /* 0x000000ffff037224 */ /* 0x000fe200078e0a08 */
[----:B------:R-:W-:Y:S01]  /*2280*/  MOV R2, RZ ;  /* 0x000000ff00027202 */ /* 0x000fe20000000f00 */
[----:B------:R-:W-:-:S05]  /*2290*/  DMUL.RP R12, R20, R12 ;  /* 0x0000000c140c7228 */ /* 0x000fca0000008000 */
[----:B------:R-:W-:-:S05]  /*22a0*/  DFMA R2, R16, -R2, R20 ;  /* 0x800000021002722b */ /* 0x000fca0000000014 */
[----:B------:R-:W-:Y:S02]  /*22b0*/  LOP3.LUT R15, R13, R15, RZ, 0x3c, !PT ;  /* 0x0000000f0d0f7212 */ /* 0x000fe400078e3cff */
[----:B------:R-:W-:-:S04]  /*22c0*/  IADD3 R2, PT, PT, -R8, -0x43300000, RZ ;  /* 0xbcd0000008027810 */ /* 0x000fc80007ffe1ff */
[----:B------:R-:W-:-:S04]  /*22d0*/  FSETP.NEU.AND P0, PT, |R3|, R2, PT ;  /* 0x000000020300720b */ /* 0x000fc80003f0d200 */
[----:B------:R-:W-:Y:S02]  /*22e0*/  FSEL R16, R12, R16, !P0 ;  /* 0x000000100c107208 */ /* 0x000fe40004000000 */
[----:B------:R-:W-:Y:S01]  /*22f0*/  FSEL R17, R15, R17, !P0 ;  /* 0x000000110f117208 */ /* 0x000fe20004000000 */
[----:B------:R-:W-:Y:S06]  /*2300*/  BRA `(.L_x_20) ;  /* 0x0000000000547947 */ /* 0x000fec0003800000 */
.L_x_19:
[----:B------:R-:W-:-:S14]  /*2310*/  DSETP.NAN.AND P0, PT, R12, R12, PT ;  /* 0x0000000c0c00722a */ /* 0x000fdc0003f08000 */
[----:B------:R-:W-:Y:S05]  /*2320*/  @P0 BRA `(.L_x_21) ;  /* 0x0000000000440947 */ /* 0x000fea0003800000 */
[----:B------:R-:W-:-:S14]  /*2330*/  DSETP.NAN.AND P0, PT, R2, R2, PT ;  /* 0x000000020200722a */ /* 0x000fdc0003f08000 */
[----:B------:R-:W-:Y:S05]  /*2340*/  @P0 BRA `(.L_x_22) ;  /* 0x0000000000300947 */ /* 0x000fea0003800000 */
[----:B------:R-:W-:Y:S01]  /*2350*/  ISETP.NE.AND P0, PT, R25, R24, PT ;  /* 0x000000181900720c */ /* 0x000fe20003f05270 */
[----:B------:R-:W-:Y:S01]  /*2360*/  IMAD.MOV.U32 R16, RZ, RZ, 0x0 ;  /* 0x00000000ff107424 */ /* 0x000fe200078e00ff */
[----:B------:R-:W-:-:S11]  /*2370*/  MOV R17, 0xfff80000 ;  /* 0xfff8000000117802 */ /* 0x000fd60000000f00 */
[----:B------:R-:W-:Y:S05]  /*2380*/  @!P0 BRA `(.L_x_20) ;  /* 0x0000000000348947 */ /* 0x000fea0003800000 */
[----:B------:R-:W-:Y:S02]  /*2390*/  ISETP.NE.AND P0, PT, R25, 0x7ff00000, PT ;  /* 0x7ff000001900780c */ /* 0x000fe40003f05270 */
[----:B------:R-:W-:Y:S02]  /*23a0*/  LOP3.LUT R17, R13, 0x80000000, R3, 0x48, !PT ;  /* 0x800000000d117812 */ /* 0x000fe400078e4803 */
[----:B------:R-:W-:-:S13]  /*23b0*/  ISETP.EQ.OR P0, PT, R24, RZ, !P0 ;  /* 0x000000ff1800720c */ /* 0x000fda0004702670 */
[----:B------:R-:W-:Y:S01]  /*23c0*/  @P0 LOP3.LUT R2, R17, 0x7ff00000, RZ, 0xfc, !PT ;  /* 0x7ff0000011020812 */ /* 0x000fe200078efcff */
[----:B------:R-:W-:Y:S01]  /*23d0*/  @!P0 IMAD.MOV.U32 R16, RZ, RZ, RZ ;  /* 0x000000ffff108224 */ /* 0x000fe200078e00ff */
[----:B------:R-:W-:-:S03]  /*23e0*/  @P0 MOV R16, RZ ;  /* 0x000000ff00100202 */ /* 0x000fc60000000f00 */
[----:B------:R-:W-:Y:S01]  /*23f0*/  @P0 IMAD.MOV.U32 R17, RZ, RZ, R2 ;  /* 0x000000ffff110224 */ /* 0x000fe200078e0002 */
[----:B------:R-:W-:Y:S06]  /*2400*/  BRA `(.L_x_20) ;  /* 0x0000000000147947 */ /* 0x000fec0003800000 */
.L_x_22:
[----:B------:R-:W-:Y:S02]  /*2410*/  LOP3.LUT R17, R3, 0x80000, RZ, 0xfc, !PT ;  /* 0x0008000003117812 */ /* 0x000fe400078efcff */
[----:B------:R-:W-:Y:S01]  /*2420*/  MOV R16, R2 ;  /* 0x0000000200107202 */ /* 0x000fe20000000f00 */
[----:B------:R-:W-:Y:S06]  /*2430*/  BRA `(.L_x_20) ;  /* 0x0000000000087947 */ /* 0x000fec0003800000 */
.L_x_21:
[----:B------:R-:W-:Y:S01]  /*2440*/  LOP3.LUT R17, R13, 0x80000, RZ, 0xfc, !PT ;  /* 0x000800000d117812 */ /* 0x000fe200078efcff */
[----:B------:R-:W-:-:S07]  /*2450*/  IMAD.MOV.U32 R16, RZ, RZ, R12 ;  /* 0x000000ffff107224 */ /* 0x000fce00078e000c */
.L_x_20:
[----:B------:R-:W-:Y:S05]  /*2460*/  BSYNC.RECONVERGENT B1 ;  /* 0x0000000000017941 */ /* 0x000fea0003800200 */
.L_x_18:
[----:B------:R-:W-:Y:S01]  /*2470*/  HFMA2 R23, -RZ, RZ, 0, 0 ;  /* 0x00000000ff177431 */ /* 0x000fe200000001ff */
[----:B------:R-:W-:Y:S01]  /*2480*/  MOV R2, R16 ;  /* 0x0000001000027202 */ /* 0x000fe20000000f00 */
[----:B------:R-:W-:Y:S02]  /*2490*/  IMAD.MOV.U32 R3, RZ, RZ, R17 ;  /* 0x000000ffff037224 */ /* 0x000fe400078e0011 */
[----:B------:R-:W-:Y:S05]  /*24a0*/  RET.REL.NODEC R22 `(colorsKernel) ;  /* 0xffffffd816d47950 */ /* 0x000fea0003c3ffff */
.L_x_23:
[----:B------:R-:W-:-:S00]  /*24b0*/  BRA `(.L_x_23) ;  /* 0xfffffffc00fc7947 */ /* 0x000fc0000383ffff */
[----:B------:R-:W-:-:S00]  /*24c0*/  NOP ;  /* 0x0000000000007918 */ /* 0x000fc00000000000 */
        /* <DEDUP_REMOVED lines=11> */
.L_x_24:


//--------------------- .nv.shared.reserved.0     --------------------------
	.section	.nv.shared.reserved.0,"aw",@nobits
	.weak		__nv_reservedSMEM_offset_0_alias
	.size		__nv_reservedSMEM_offset_0_alias, 0, 64
	.other		__nv_reservedSMEM_offset_0_alias,@"STO_CUDA_RESERVED_SHARED STV_DEFAULT"
__nv_reservedSMEM_offset_0_alias:
	.zero		0
	.zero		64


//--------------------- .nv.constant0.colorsKernel --------------------------
	.section	.nv.constant0.colorsKernel,"a",@progbits
	.sectionflags	@""
	.align	4
.nv.constant0.colorsKernel:
	.zero		996


//--------------------- SYMBOLS --------------------------

	.type		.nv.reservedSmem.offset0,@object
	.size		.nv.reservedSmem.offset0,0x4
